//
// Generated by NVIDIA NVVM Compiler
//
// Compiler Build ID: CL-36424714
// Cuda compilation tools, release 13.0, V13.0.88
// Based on NVVM 20.0.0
//

.version 9.0
.target sm_100
.address_size 64

	// .globl	_Z33nppiWarpPerspective_8u_C1R_kernelPKh8NppiSizei8NppiRectPhiS2_dddddddddi

.visible .entry _Z33nppiWarpPerspective_8u_C1R_kernelPKh8NppiSizei8NppiRectPhiS2_dddddddddi(
	.param .u64 .ptr .align 1 _Z33nppiWarpPerspective_8u_C1R_kernelPKh8NppiSizei8NppiRectPhiS2_dddddddddi_param_0,
	.param .align 4 .b8 _Z33nppiWarpPerspective_8u_C1R_kernelPKh8NppiSizei8NppiRectPhiS2_dddddddddi_param_1[8],
	.param .u32 _Z33nppiWarpPerspective_8u_C1R_kernelPKh8NppiSizei8NppiRectPhiS2_dddddddddi_param_2,
	.param .align 4 .b8 _Z33nppiWarpPerspective_8u_C1R_kernelPKh8NppiSizei8NppiRectPhiS2_dddddddddi_param_3[16],
	.param .u64 .ptr .align 1 _Z33nppiWarpPerspective_8u_C1R_kernelPKh8NppiSizei8NppiRectPhiS2_dddddddddi_param_4,
	.param .u32 _Z33nppiWarpPerspective_8u_C1R_kernelPKh8NppiSizei8NppiRectPhiS2_dddddddddi_param_5,
	.param .align 4 .b8 _Z33nppiWarpPerspective_8u_C1R_kernelPKh8NppiSizei8NppiRectPhiS2_dddddddddi_param_6[16],
	.param .f64 _Z33nppiWarpPerspective_8u_C1R_kernelPKh8NppiSizei8NppiRectPhiS2_dddddddddi_param_7,
	.param .f64 _Z33nppiWarpPerspective_8u_C1R_kernelPKh8NppiSizei8NppiRectPhiS2_dddddddddi_param_8,
	.param .f64 _Z33nppiWarpPerspective_8u_C1R_kernelPKh8NppiSizei8NppiRectPhiS2_dddddddddi_param_9,
	.param .f64 _Z33nppiWarpPerspective_8u_C1R_kernelPKh8NppiSizei8NppiRectPhiS2_dddddddddi_param_10,
	.param .f64 _Z33nppiWarpPerspective_8u_C1R_kernelPKh8NppiSizei8NppiRectPhiS2_dddddddddi_param_11,
	.param .f64 _Z33nppiWarpPerspective_8u_C1R_kernelPKh8NppiSizei8NppiRectPhiS2_dddddddddi_param_12,
	.param .f64 _Z33nppiWarpPerspective_8u_C1R_kernelPKh8NppiSizei8NppiRectPhiS2_dddddddddi_param_13,
	.param .f64 _Z33nppiWarpPerspective_8u_C1R_kernelPKh8NppiSizei8NppiRectPhiS2_dddddddddi_param_14,
	.param .f64 _Z33nppiWarpPerspective_8u_C1R_kernelPKh8NppiSizei8NppiRectPhiS2_dddddddddi_param_15,
	.param .u32 _Z33nppiWarpPerspective_8u_C1R_kernelPKh8NppiSizei8NppiRectPhiS2_dddddddddi_param_16
)
{
	.reg .pred 	%p<34>;
	.reg .b16 	%rs<27>;
	.reg .b32 	%r<73>;
	.reg .b32 	%f<51>;
	.reg .b64 	%rd<49>;
	.reg .b64 	%fd<28>;

	ld.param.u32 	%r20, [_Z33nppiWarpPerspective_8u_C1R_kernelPKh8NppiSizei8NppiRectPhiS2_dddddddddi_param_6+4];
	ld.param.u32 	%r19, [_Z33nppiWarpPerspective_8u_C1R_kernelPKh8NppiSizei8NppiRectPhiS2_dddddddddi_param_6];
	ld.param.u32 	%r16, [_Z33nppiWarpPerspective_8u_C1R_kernelPKh8NppiSizei8NppiRectPhiS2_dddddddddi_param_1+4];
	ld.param.u32 	%r15, [_Z33nppiWarpPerspective_8u_C1R_kernelPKh8NppiSizei8NppiRectPhiS2_dddddddddi_param_1];
	ld.param.u32 	%r21, [_Z33nppiWarpPerspective_8u_C1R_kernelPKh8NppiSizei8NppiRectPhiS2_dddddddddi_param_6+8];
	ld.param.u64 	%rd3, [_Z33nppiWarpPerspective_8u_C1R_kernelPKh8NppiSizei8NppiRectPhiS2_dddddddddi_param_0];
	ld.param.u32 	%r17, [_Z33nppiWarpPerspective_8u_C1R_kernelPKh8NppiSizei8NppiRectPhiS2_dddddddddi_param_2];
	ld.param.u64 	%rd4, [_Z33nppiWarpPerspective_8u_C1R_kernelPKh8NppiSizei8NppiRectPhiS2_dddddddddi_param_4];
	ld.param.u32 	%r18, [_Z33nppiWarpPerspective_8u_C1R_kernelPKh8NppiSizei8NppiRectPhiS2_dddddddddi_param_5];
	ld.param.u32 	%r24, [_Z33nppiWarpPerspective_8u_C1R_kernelPKh8NppiSizei8NppiRectPhiS2_dddddddddi_param_6+12];
	ld.param.f64 	%fd8, [_Z33nppiWarpPerspective_8u_C1R_kernelPKh8NppiSizei8NppiRectPhiS2_dddddddddi_param_11];
	ld.param.f64 	%fd9, [_Z33nppiWarpPerspective_8u_C1R_kernelPKh8NppiSizei8NppiRectPhiS2_dddddddddi_param_12];
	ld.param.f64 	%fd10, [_Z33nppiWarpPerspective_8u_C1R_kernelPKh8NppiSizei8NppiRectPhiS2_dddddddddi_param_13];
	ld.param.f64 	%fd11, [_Z33nppiWarpPerspective_8u_C1R_kernelPKh8NppiSizei8NppiRectPhiS2_dddddddddi_param_14];
	ld.param.f64 	%fd12, [_Z33nppiWarpPerspective_8u_C1R_kernelPKh8NppiSizei8NppiRectPhiS2_dddddddddi_param_15];
	ld.param.u32 	%r23, [_Z33nppiWarpPerspective_8u_C1R_kernelPKh8NppiSizei8NppiRectPhiS2_dddddddddi_param_16];
	cvta.to.global.u64 	%rd1, %rd4;
	cvta.to.global.u64 	%rd2, %rd3;
	mov.u32 	%r25, %ctaid.x;
	mov.u32 	%r26, %ntid.x;
	mov.u32 	%r27, %tid.x;
	mad.lo.s32 	%r1, %r25, %r26, %r27;
	mov.u32 	%r28, %ctaid.y;
	mov.u32 	%r29, %ntid.y;
	mov.u32 	%r30, %tid.y;
	mad.lo.s32 	%r31, %r28, %r29, %r30;
	setp.ge.s32 	%p1, %r1, %r21;
	setp.ge.s32 	%p2, %r31, %r24;
	or.pred  	%p3, %p1, %p2;
	@%p3 bra 	$L__BB0_15;
	add.s32 	%r32, %r19, %r1;
	add.s32 	%r33, %r20, %r31;
	cvt.rn.f64.s32 	%fd1, %r32;
	cvt.rn.f64.s32 	%fd2, %r33;
	mul.f64 	%fd13, %fd11, %fd2;
	fma.rn.f64 	%fd14, %fd10, %fd1, %fd13;
	add.f64 	%fd3, %fd12, %fd14;
	abs.f64 	%fd15, %fd3;
	setp.geu.f64 	%p4, %fd15, 0d3DDB7CDFD9D7BDBB;
	@%p4 bra 	$L__BB0_3;
	mul.lo.s32 	%r72, %r18, %r31;
	cvt.s64.s32 	%rd45, %r72;
	cvt.s64.s32 	%rd46, %r1;
	add.s64 	%rd47, %rd45, %rd46;
	add.s64 	%rd48, %rd1, %rd47;
	mov.b16 	%rs25, 0;
	st.global.u8 	[%rd48], %rs25;
	bra.uni 	$L__BB0_15;
$L__BB0_3:
	ld.param.f64 	%fd27, [_Z33nppiWarpPerspective_8u_C1R_kernelPKh8NppiSizei8NppiRectPhiS2_dddddddddi_param_10];
	ld.param.f64 	%fd26, [_Z33nppiWarpPerspective_8u_C1R_kernelPKh8NppiSizei8NppiRectPhiS2_dddddddddi_param_9];
	ld.param.f64 	%fd25, [_Z33nppiWarpPerspective_8u_C1R_kernelPKh8NppiSizei8NppiRectPhiS2_dddddddddi_param_8];
	ld.param.f64 	%fd24, [_Z33nppiWarpPerspective_8u_C1R_kernelPKh8NppiSizei8NppiRectPhiS2_dddddddddi_param_7];
	mul.f64 	%fd16, %fd25, %fd2;
	fma.rn.f64 	%fd17, %fd24, %fd1, %fd16;
	add.f64 	%fd18, %fd26, %fd17;
	div.rn.f64 	%fd19, %fd18, %fd3;
	mul.f64 	%fd20, %fd8, %fd2;
	fma.rn.f64 	%fd21, %fd27, %fd1, %fd20;
	add.f64 	%fd22, %fd9, %fd21;
	div.rn.f64 	%fd23, %fd22, %fd3;
	cvt.rn.f32.f64 	%f1, %fd19;
	cvt.rn.f32.f64 	%f2, %fd23;
	mov.b16 	%rs26, 0;
	setp.eq.s32 	%p5, %r23, 4;
	@%p5 bra 	$L__BB0_11;
	setp.eq.s32 	%p6, %r23, 2;
	@%p6 bra 	$L__BB0_8;
	setp.ne.s32 	%p7, %r23, 1;
	@%p7 bra 	$L__BB0_14;
	add.f32 	%f49, %f1, 0f3F000000;
	cvt.rzi.s32.f32 	%r3, %f49;
	add.f32 	%f50, %f2, 0f3F000000;
	cvt.rzi.s32.f32 	%r4, %f50;
	setp.lt.s32 	%p26, %r3, 0;
	setp.ge.s32 	%p27, %r3, %r15;
	or.pred  	%p28, %p26, %p27;
	setp.lt.s32 	%p29, %r4, 0;
	setp.ge.s32 	%p30, %r4, %r16;
	or.pred  	%p31, %p29, %p30;
	or.pred  	%p33, %p28, %p31;
	@%p33 bra 	$L__BB0_14;
	mul.lo.s32 	%r70, %r4, %r17;
	cvt.s64.s32 	%rd37, %r70;
	cvt.u64.u32 	%rd38, %r3;
	add.s64 	%rd39, %rd37, %rd38;
	add.s64 	%rd40, %rd2, %rd39;
	ld.global.u8 	%rs26, [%rd40];
	bra.uni 	$L__BB0_14;
$L__BB0_8:
	cvt.rmi.f32.f32 	%f26, %f1;
	cvt.rzi.s32.f32 	%r52, %f26;
	cvt.rmi.f32.f32 	%f27, %f2;
	cvt.rzi.s32.f32 	%r53, %f27;
	add.s32 	%r9, %r52, 1;
	add.s32 	%r54, %r53, 1;
	or.b32  	%r55, %r52, %r53;
	setp.lt.s32 	%p17, %r9, %r15;
	setp.gt.s32 	%p18, %r55, -1;
	setp.lt.s32 	%p19, %r54, %r16;
	and.pred  	%p20, %p17, %p19;
	and.pred  	%p21, %p20, %p18;
	@%p21 bra 	$L__BB0_10;
	add.f32 	%f47, %f1, 0f3F000000;
	cvt.rzi.s32.f32 	%r61, %f47;
	add.f32 	%f48, %f2, 0f3F000000;
	cvt.rzi.s32.f32 	%r62, %f48;
	setp.lt.s32 	%p22, %r61, 0;
	setp.lt.s32 	%p23, %r61, %r15;
	add.s32 	%r63, %r15, -1;
	selp.b32 	%r64, %r61, %r63, %p23;
	selp.b32 	%r65, 0, %r64, %p22;
	cvt.s64.s32 	%rd33, %r65;
	setp.lt.s32 	%p24, %r62, 0;
	setp.lt.s32 	%p25, %r62, %r16;
	add.s32 	%r66, %r16, -1;
	selp.b32 	%r67, %r62, %r66, %p25;
	selp.b32 	%r68, 0, %r67, %p24;
	mul.lo.s32 	%r69, %r68, %r17;
	cvt.s64.s32 	%rd34, %r69;
	add.s64 	%rd35, %rd34, %rd33;
	add.s64 	%rd36, %rd2, %rd35;
	ld.global.u8 	%rs26, [%rd36];
	bra.uni 	$L__BB0_14;
$L__BB0_10:
	cvt.rn.f32.s32 	%f28, %r52;
	sub.f32 	%f29, %f1, %f28;
	cvt.rn.f32.s32 	%f30, %r53;
	sub.f32 	%f31, %f2, %f30;
	mul.lo.s32 	%r56, %r53, %r17;
	cvt.s64.s32 	%rd21, %r56;
	cvt.u64.u32 	%rd22, %r52;
	add.s64 	%rd23, %rd21, %rd22;
	add.s64 	%rd24, %rd2, %rd23;
	cvt.u64.u32 	%rd25, %r9;
	add.s64 	%rd26, %rd21, %rd25;
	add.s64 	%rd27, %rd2, %rd26;
	add.s32 	%r57, %r56, %r17;
	cvt.s64.s32 	%rd28, %r57;
	add.s64 	%rd29, %rd28, %rd22;
	add.s64 	%rd30, %rd2, %rd29;
	add.s64 	%rd31, %rd28, %rd25;
	add.s64 	%rd32, %rd2, %rd31;
	ld.global.u8 	%rs16, [%rd24];
	cvt.rn.f32.u16 	%f32, %rs16;
	mov.f32 	%f33, 0f3F800000;
	sub.f32 	%f34, %f33, %f29;
	ld.global.u8 	%rs17, [%rd27];
	cvt.rn.f32.u16 	%f35, %rs17;
	mul.f32 	%f36, %f29, %f35;
	fma.rn.f32 	%f37, %f34, %f32, %f36;
	cvt.rzi.u32.f32 	%r58, %f37;
	cvt.u16.u32 	%rs18, %r58;
	and.b16  	%rs19, %rs18, 255;
	ld.global.u8 	%rs20, [%rd30];
	cvt.rn.f32.u16 	%f38, %rs20;
	ld.global.u8 	%rs21, [%rd32];
	cvt.rn.f32.u16 	%f39, %rs21;
	mul.f32 	%f40, %f29, %f39;
	fma.rn.f32 	%f41, %f34, %f38, %f40;
	cvt.rzi.u32.f32 	%r59, %f41;
	cvt.u16.u32 	%rs22, %r59;
	and.b16  	%rs23, %rs22, 255;
	cvt.rn.f32.u16 	%f42, %rs19;
	sub.f32 	%f43, %f33, %f31;
	cvt.rn.f32.u16 	%f44, %rs23;
	mul.f32 	%f45, %f31, %f44;
	fma.rn.f32 	%f46, %f43, %f42, %f45;
	cvt.rzi.u32.f32 	%r60, %f46;
	cvt.u16.u32 	%rs26, %r60;
	bra.uni 	$L__BB0_14;
$L__BB0_11:
	cvt.rmi.f32.f32 	%f3, %f1;
	cvt.rzi.s32.f32 	%r34, %f3;
	cvt.rmi.f32.f32 	%f4, %f2;
	cvt.rzi.s32.f32 	%r35, %f4;
	add.s32 	%r14, %r34, 1;
	add.s32 	%r36, %r35, 1;
	or.b32  	%r37, %r34, %r35;
	setp.lt.s32 	%p8, %r14, %r15;
	setp.gt.s32 	%p9, %r37, -1;
	setp.lt.s32 	%p10, %r36, %r16;
	and.pred  	%p11, %p8, %p10;
	and.pred  	%p12, %p11, %p9;
	@%p12 bra 	$L__BB0_13;
	add.f32 	%f24, %f1, 0f3F000000;
	cvt.rzi.s32.f32 	%r43, %f24;
	add.f32 	%f25, %f2, 0f3F000000;
	cvt.rzi.s32.f32 	%r44, %f25;
	setp.lt.s32 	%p13, %r43, 0;
	setp.lt.s32 	%p14, %r43, %r15;
	add.s32 	%r45, %r15, -1;
	selp.b32 	%r46, %r43, %r45, %p14;
	selp.b32 	%r47, 0, %r46, %p13;
	cvt.s64.s32 	%rd17, %r47;
	setp.lt.s32 	%p15, %r44, 0;
	setp.lt.s32 	%p16, %r44, %r16;
	add.s32 	%r48, %r16, -1;
	selp.b32 	%r49, %r44, %r48, %p16;
	selp.b32 	%r50, 0, %r49, %p15;
	mul.lo.s32 	%r51, %r50, %r17;
	cvt.s64.s32 	%rd18, %r51;
	add.s64 	%rd19, %rd18, %rd17;
	add.s64 	%rd20, %rd2, %rd19;
	ld.global.u8 	%rs26, [%rd20];
	bra.uni 	$L__BB0_14;
$L__BB0_13:
	cvt.rn.f32.s32 	%f5, %r34;
	sub.f32 	%f6, %f1, %f5;
	cvt.rn.f32.s32 	%f7, %r35;
	sub.f32 	%f8, %f2, %f7;
	mul.lo.s32 	%r38, %r35, %r17;
	cvt.s64.s32 	%rd5, %r38;
	cvt.u64.u32 	%rd6, %r34;
	add.s64 	%rd7, %rd5, %rd6;
	add.s64 	%rd8, %rd2, %rd7;
	cvt.u64.u32 	%rd9, %r14;
	add.s64 	%rd10, %rd5, %rd9;
	add.s64 	%rd11, %rd2, %rd10;
	add.s32 	%r39, %r38, %r17;
	cvt.s64.s32 	%rd12, %r39;
	add.s64 	%rd13, %rd12, %rd6;
	add.s64 	%rd14, %rd2, %rd13;
	add.s64 	%rd15, %rd12, %rd9;
	add.s64 	%rd16, %rd2, %rd15;
	ld.global.u8 	%rs8, [%rd8];
	cvt.rn.f32.u16 	%f9, %rs8;
	mov.f32 	%f10, 0f3F800000;
	sub.f32 	%f11, %f10, %f6;
	ld.global.u8 	%rs9, [%rd11];
	cvt.rn.f32.u16 	%f12, %rs9;
	mul.f32 	%f13, %f6, %f12;
	fma.rn.f32 	%f14, %f11, %f9, %f13;
	cvt.rzi.u32.f32 	%r40, %f14;
	cvt.u16.u32 	%rs10, %r40;
	and.b16  	%rs11, %rs10, 255;
	ld.global.u8 	%rs12, [%rd14];
	cvt.rn.f32.u16 	%f15, %rs12;
	ld.global.u8 	%rs13, [%rd16];
	cvt.rn.f32.u16 	%f16, %rs13;
	mul.f32 	%f17, %f6, %f16;
	fma.rn.f32 	%f18, %f11, %f15, %f17;
	cvt.rzi.u32.f32 	%r41, %f18;
	cvt.u16.u32 	%rs14, %r41;
	and.b16  	%rs15, %rs14, 255;
	cvt.rn.f32.u16 	%f19, %rs11;
	sub.f32 	%f20, %f10, %f8;
	cvt.rn.f32.u16 	%f21, %rs15;
	mul.f32 	%f22, %f8, %f21;
	fma.rn.f32 	%f23, %f20, %f19, %f22;
	cvt.rzi.u32.f32 	%r42, %f23;
	cvt.u16.u32 	%rs26, %r42;
$L__BB0_14:
	mul.lo.s32 	%r71, %r18, %r31;
	cvt.s64.s32 	%rd41, %r71;
	cvt.s64.s32 	%rd42, %r1;
	add.s64 	%rd43, %rd41, %rd42;
	add.s64 	%rd44, %rd1, %rd43;
	st.global.u8 	[%rd44], %rs26;
$L__BB0_15:
	ret;

}
	// .globl	_Z33nppiWarpPerspective_8u_C3R_kernelPKh8NppiSizei8NppiRectPhiS2_dddddddddi
.visible .entry _Z33nppiWarpPerspective_8u_C3R_kernelPKh8NppiSizei8NppiRectPhiS2_dddddddddi(
	.param .u64 .ptr .align 1 _Z33nppiWarpPerspective_8u_C3R_kernelPKh8NppiSizei8NppiRectPhiS2_dddddddddi_param_0,
	.param .align 4 .b8 _Z33nppiWarpPerspective_8u_C3R_kernelPKh8NppiSizei8NppiRectPhiS2_dddddddddi_param_1[8],
	.param .u32 _Z33nppiWarpPerspective_8u_C3R_kernelPKh8NppiSizei8NppiRectPhiS2_dddddddddi_param_2,
	.param .align 4 .b8 _Z33nppiWarpPerspective_8u_C3R_kernelPKh8NppiSizei8NppiRectPhiS2_dddddddddi_param_3[16],
	.param .u64 .ptr .align 1 _Z33nppiWarpPerspective_8u_C3R_kernelPKh8NppiSizei8NppiRectPhiS2_dddddddddi_param_4,
	.param .u32 _Z33nppiWarpPerspective_8u_C3R_kernelPKh8NppiSizei8NppiRectPhiS2_dddddddddi_param_5,
	.param .align 4 .b8 _Z33nppiWarpPerspective_8u_C3R_kernelPKh8NppiSizei8NppiRectPhiS2_dddddddddi_param_6[16],
	.param .f64 _Z33nppiWarpPerspective_8u_C3R_kernelPKh8NppiSizei8NppiRectPhiS2_dddddddddi_param_7,
	.param .f64 _Z33nppiWarpPerspective_8u_C3R_kernelPKh8NppiSizei8NppiRectPhiS2_dddddddddi_param_8,
	.param .f64 _Z33nppiWarpPerspective_8u_C3R_kernelPKh8NppiSizei8NppiRectPhiS2_dddddddddi_param_9,
	.param .f64 _Z33nppiWarpPerspective_8u_C3R_kernelPKh8NppiSizei8NppiRectPhiS2_dddddddddi_param_10,
	.param .f64 _Z33nppiWarpPerspective_8u_C3R_kernelPKh8NppiSizei8NppiRectPhiS2_dddddddddi_param_11,
	.param .f64 _Z33nppiWarpPerspective_8u_C3R_kernelPKh8NppiSizei8NppiRectPhiS2_dddddddddi_param_12,
	.param .f64 _Z33nppiWarpPerspective_8u_C3R_kernelPKh8NppiSizei8NppiRectPhiS2_dddddddddi_param_13,
	.param .f64 _Z33nppiWarpPerspective_8u_C3R_kernelPKh8NppiSizei8NppiRectPhiS2_dddddddddi_param_14,
	.param .f64 _Z33nppiWarpPerspective_8u_C3R_kernelPKh8NppiSizei8NppiRectPhiS2_dddddddddi_param_15,
	.param .u32 _Z33nppiWarpPerspective_8u_C3R_kernelPKh8NppiSizei8NppiRectPhiS2_dddddddddi_param_16
)
{
	.reg .pred 	%p<26>;
	.reg .b16 	%rs<42>;
	.reg .b32 	%r<44>;
	.reg .b32 	%f<44>;
	.reg .b64 	%rd<32>;
	.reg .b64 	%fd<28>;

	ld.param.u32 	%r10, [_Z33nppiWarpPerspective_8u_C3R_kernelPKh8NppiSizei8NppiRectPhiS2_dddddddddi_param_6+4];
	ld.param.u32 	%r9, [_Z33nppiWarpPerspective_8u_C3R_kernelPKh8NppiSizei8NppiRectPhiS2_dddddddddi_param_6];
	ld.param.u32 	%r1, [_Z33nppiWarpPerspective_8u_C3R_kernelPKh8NppiSizei8NppiRectPhiS2_dddddddddi_param_1];
	ld.param.u32 	%r2, [_Z33nppiWarpPerspective_8u_C3R_kernelPKh8NppiSizei8NppiRectPhiS2_dddddddddi_param_1+4];
	ld.param.u32 	%r11, [_Z33nppiWarpPerspective_8u_C3R_kernelPKh8NppiSizei8NppiRectPhiS2_dddddddddi_param_6+8];
	ld.param.u64 	%rd16, [_Z33nppiWarpPerspective_8u_C3R_kernelPKh8NppiSizei8NppiRectPhiS2_dddddddddi_param_0];
	ld.param.u32 	%r7, [_Z33nppiWarpPerspective_8u_C3R_kernelPKh8NppiSizei8NppiRectPhiS2_dddddddddi_param_2];
	ld.param.u64 	%rd17, [_Z33nppiWarpPerspective_8u_C3R_kernelPKh8NppiSizei8NppiRectPhiS2_dddddddddi_param_4];
	ld.param.u32 	%r8, [_Z33nppiWarpPerspective_8u_C3R_kernelPKh8NppiSizei8NppiRectPhiS2_dddddddddi_param_5];
	ld.param.u32 	%r14, [_Z33nppiWarpPerspective_8u_C3R_kernelPKh8NppiSizei8NppiRectPhiS2_dddddddddi_param_6+12];
	ld.param.f64 	%fd7, [_Z33nppiWarpPerspective_8u_C3R_kernelPKh8NppiSizei8NppiRectPhiS2_dddddddddi_param_10];
	ld.param.f64 	%fd8, [_Z33nppiWarpPerspective_8u_C3R_kernelPKh8NppiSizei8NppiRectPhiS2_dddddddddi_param_11];
	ld.param.f64 	%fd10, [_Z33nppiWarpPerspective_8u_C3R_kernelPKh8NppiSizei8NppiRectPhiS2_dddddddddi_param_13];
	ld.param.f64 	%fd11, [_Z33nppiWarpPerspective_8u_C3R_kernelPKh8NppiSizei8NppiRectPhiS2_dddddddddi_param_14];
	ld.param.f64 	%fd12, [_Z33nppiWarpPerspective_8u_C3R_kernelPKh8NppiSizei8NppiRectPhiS2_dddddddddi_param_15];
	ld.param.u32 	%r13, [_Z33nppiWarpPerspective_8u_C3R_kernelPKh8NppiSizei8NppiRectPhiS2_dddddddddi_param_16];
	cvta.to.global.u64 	%rd1, %rd17;
	cvta.to.global.u64 	%rd2, %rd16;
	mov.u32 	%r15, %ctaid.x;
	mov.u32 	%r16, %ntid.x;
	mov.u32 	%r17, %tid.x;
	mad.lo.s32 	%r3, %r15, %r16, %r17;
	mov.u32 	%r18, %ctaid.y;
	mov.u32 	%r19, %ntid.y;
	mov.u32 	%r20, %tid.y;
	mad.lo.s32 	%r21, %r18, %r19, %r20;
	setp.ge.s32 	%p3, %r3, %r11;
	setp.ge.s32 	%p4, %r21, %r14;
	or.pred  	%p5, %p3, %p4;
	@%p5 bra 	$L__BB1_21;
	add.s32 	%r22, %r9, %r3;
	add.s32 	%r23, %r10, %r21;
	cvt.rn.f64.s32 	%fd1, %r22;
	cvt.rn.f64.s32 	%fd2, %r23;
	mul.f64 	%fd13, %fd11, %fd2;
	fma.rn.f64 	%fd14, %fd10, %fd1, %fd13;
	add.f64 	%fd3, %fd12, %fd14;
	abs.f64 	%fd15, %fd3;
	setp.geu.f64 	%p6, %fd15, 0d3DDB7CDFD9D7BDBB;
	@%p6 bra 	$L__BB1_3;
	mul.lo.s32 	%r42, %r8, %r21;
	cvt.s64.s32 	%rd28, %r42;
	mul.lo.s32 	%r43, %r3, 3;
	cvt.s64.s32 	%rd29, %r43;
	add.s64 	%rd30, %rd28, %rd29;
	add.s64 	%rd31, %rd1, %rd30;
	mov.b16 	%rs33, 0;
	st.global.u8 	[%rd31+2], %rs33;
	st.global.u8 	[%rd31+1], %rs33;
	st.global.u8 	[%rd31], %rs33;
	bra.uni 	$L__BB1_21;
$L__BB1_3:
	ld.param.f64 	%fd27, [_Z33nppiWarpPerspective_8u_C3R_kernelPKh8NppiSizei8NppiRectPhiS2_dddddddddi_param_12];
	ld.param.f64 	%fd26, [_Z33nppiWarpPerspective_8u_C3R_kernelPKh8NppiSizei8NppiRectPhiS2_dddddddddi_param_9];
	ld.param.f64 	%fd25, [_Z33nppiWarpPerspective_8u_C3R_kernelPKh8NppiSizei8NppiRectPhiS2_dddddddddi_param_8];
	ld.param.f64 	%fd24, [_Z33nppiWarpPerspective_8u_C3R_kernelPKh8NppiSizei8NppiRectPhiS2_dddddddddi_param_7];
	mul.f64 	%fd16, %fd25, %fd2;
	fma.rn.f64 	%fd17, %fd24, %fd1, %fd16;
	add.f64 	%fd18, %fd26, %fd17;
	div.rn.f64 	%fd19, %fd18, %fd3;
	mul.f64 	%fd20, %fd8, %fd2;
	fma.rn.f64 	%fd21, %fd7, %fd1, %fd20;
	add.f64 	%fd22, %fd27, %fd21;
	div.rn.f64 	%fd23, %fd22, %fd3;
	cvt.rn.f32.f64 	%f5, %fd19;
	cvt.rn.f32.f64 	%f6, %fd23;
	cvt.rmi.f32.f32 	%f7, %f5;
	cvt.rzi.s32.f32 	%r24, %f7;
	cvt.rmi.f32.f32 	%f8, %f6;
	cvt.rzi.s32.f32 	%r26, %f8;
	add.s32 	%r28, %r24, 1;
	add.s32 	%r29, %r26, 1;
	cvt.rn.f32.s32 	%f9, %r24;
	sub.f32 	%f1, %f5, %f9;
	cvt.rn.f32.s32 	%f10, %r26;
	sub.f32 	%f2, %f6, %f10;
	or.b32  	%r30, %r24, %r26;
	setp.lt.s32 	%p7, %r28, %r1;
	setp.gt.s32 	%p8, %r30, -1;
	setp.lt.s32 	%p9, %r29, %r2;
	and.pred  	%p10, %p7, %p9;
	and.pred  	%p1, %p10, %p8;
	mul.lo.s32 	%r5, %r26, %r7;
	cvt.s64.s32 	%rd3, %r5;
	mul.lo.s32 	%r6, %r24, 3;
	cvt.u64.u32 	%rd4, %r6;
	mov.f32 	%f11, 0f3F800000;
	sub.f32 	%f3, %f11, %f1;
	sub.f32 	%f4, %f11, %f2;
	add.f32 	%f12, %f5, 0f3F000000;
	cvt.rzi.s32.f32 	%r31, %f12;
	add.f32 	%f13, %f6, 0f3F000000;
	cvt.rzi.s32.f32 	%r32, %f13;
	setp.gt.s32 	%p11, %r31, -1;
	setp.lt.s32 	%p12, %r31, %r1;
	and.pred  	%p13, %p11, %p12;
	setp.gt.s32 	%p14, %r32, -1;
	setp.lt.s32 	%p15, %r32, %r2;
	and.pred  	%p16, %p14, %p15;
	and.pred  	%p2, %p13, %p16;
	mul.lo.s32 	%r33, %r32, %r7;
	cvt.s64.s32 	%rd18, %r33;
	mul.lo.s32 	%r34, %r31, 3;
	cvt.u64.u32 	%rd19, %r34;
	add.s64 	%rd5, %rd18, %rd19;
	mul.lo.s32 	%r35, %r8, %r21;
	cvt.s64.s32 	%rd20, %r35;
	mul.lo.s32 	%r36, %r3, 3;
	cvt.s64.s32 	%rd21, %r36;
	add.s64 	%rd6, %rd20, %rd21;
	setp.eq.s32 	%p18, %r13, 2;
	@%p18 bra 	$L__BB1_10;
	setp.ne.s32 	%p19, %r13, 1;
	@%p19 bra 	$L__BB1_15;
	add.s64 	%rd7, %rd2, %rd5;
	mov.b16 	%rs38, 0;
	not.pred 	%p22, %p2;
	@%p22 bra 	$L__BB1_7;
	ld.global.u8 	%rs38, [%rd7];
$L__BB1_7:
	add.s64 	%rd8, %rd1, %rd6;
	st.global.u8 	[%rd8], %rs38;
	@%p22 bra 	$L__BB1_9;
	ld.global.u8 	%rs29, [%rd7+1];
	st.global.u8 	[%rd8+1], %rs29;
	ld.global.u8 	%rs3, [%rd7+2];
	st.global.u8 	[%rd8+2], %rs3;
	bra.uni 	$L__BB1_21;
$L__BB1_9:
	mov.b16 	%rs28, 0;
	st.global.u8 	[%rd8+1], %rs28;
	st.global.u8 	[%rd8+2], %rs28;
	bra.uni 	$L__BB1_21;
$L__BB1_10:
	add.s32 	%r37, %r6, 3;
	cvt.u64.u32 	%rd22, %r37;
	add.s32 	%r38, %r5, %r7;
	cvt.s64.s32 	%rd23, %r38;
	add.s64 	%rd24, %rd3, %rd4;
	add.s64 	%rd9, %rd2, %rd24;
	add.s64 	%rd25, %rd22, %rd3;
	add.s64 	%rd10, %rd2, %rd25;
	add.s64 	%rd26, %rd23, %rd4;
	add.s64 	%rd11, %rd2, %rd26;
	add.s64 	%rd27, %rd23, %rd22;
	add.s64 	%rd12, %rd2, %rd27;
	mov.b16 	%rs39, 0;
	not.pred 	%p20, %p1;
	@%p20 bra 	$L__BB1_12;
	ld.global.u8 	%rs14, [%rd9];
	cvt.rn.f32.u16 	%f14, %rs14;
	ld.global.u8 	%rs15, [%rd10];
	cvt.rn.f32.u16 	%f15, %rs15;
	mul.f32 	%f16, %f1, %f15;
	fma.rn.f32 	%f17, %f3, %f14, %f16;
	ld.global.u8 	%rs16, [%rd11];
	cvt.rn.f32.u16 	%f18, %rs16;
	ld.global.u8 	%rs17, [%rd12];
	cvt.rn.f32.u16 	%f19, %rs17;
	mul.f32 	%f20, %f1, %f19;
	fma.rn.f32 	%f21, %f3, %f18, %f20;
	mul.f32 	%f22, %f2, %f21;
	fma.rn.f32 	%f23, %f4, %f17, %f22;
	cvt.rzi.u32.f32 	%r39, %f23;
	cvt.u16.u32 	%rs39, %r39;
$L__BB1_12:
	add.s64 	%rd13, %rd1, %rd6;
	st.global.u8 	[%rd13], %rs39;
	@%p20 bra 	$L__BB1_14;
	ld.global.u8 	%rs19, [%rd9+1];
	cvt.rn.f32.u16 	%f24, %rs19;
	ld.global.u8 	%rs20, [%rd10+1];
	cvt.rn.f32.u16 	%f25, %rs20;
	mul.f32 	%f26, %f1, %f25;
	fma.rn.f32 	%f27, %f3, %f24, %f26;
	ld.global.u8 	%rs21, [%rd11+1];
	cvt.rn.f32.u16 	%f28, %rs21;
	ld.global.u8 	%rs22, [%rd12+1];
	cvt.rn.f32.u16 	%f29, %rs22;
	mul.f32 	%f30, %f1, %f29;
	fma.rn.f32 	%f31, %f3, %f28, %f30;
	mul.f32 	%f32, %f2, %f31;
	fma.rn.f32 	%f33, %f4, %f27, %f32;
	cvt.rzi.u32.f32 	%r40, %f33;
	st.global.u8 	[%rd13+1], %r40;
	ld.global.u8 	%rs23, [%rd9+2];
	cvt.rn.f32.u16 	%f34, %rs23;
	ld.global.u8 	%rs24, [%rd10+2];
	cvt.rn.f32.u16 	%f35, %rs24;
	mul.f32 	%f36, %f1, %f35;
	fma.rn.f32 	%f37, %f3, %f34, %f36;
	ld.global.u8 	%rs25, [%rd11+2];
	cvt.rn.f32.u16 	%f38, %rs25;
	ld.global.u8 	%rs26, [%rd12+2];
	cvt.rn.f32.u16 	%f39, %rs26;
	mul.f32 	%f40, %f1, %f39;
	fma.rn.f32 	%f41, %f3, %f38, %f40;
	mul.f32 	%f42, %f2, %f41;
	fma.rn.f32 	%f43, %f4, %f37, %f42;
	cvt.rzi.u32.f32 	%r41, %f43;
	cvt.u16.u32 	%rs7, %r41;
	st.global.u8 	[%rd13+2], %rs7;
	bra.uni 	$L__BB1_21;
$L__BB1_14:
	mov.b16 	%rs18, 0;
	st.global.u8 	[%rd13+1], %rs18;
	st.global.u8 	[%rd13+2], %rs18;
	bra.uni 	$L__BB1_21;
$L__BB1_15:
	add.s64 	%rd14, %rd2, %rd5;
	mov.b16 	%rs40, 0;
	not.pred 	%p24, %p2;
	@%p24 bra 	$L__BB1_17;
	ld.global.u8 	%rs40, [%rd14];
$L__BB1_17:
	add.s64 	%rd15, %rd1, %rd6;
	st.global.u8 	[%rd15], %rs40;
	@%p24 bra 	$L__BB1_19;
	ld.global.u8 	%rs32, [%rd14+1];
	st.global.u8 	[%rd15+1], %rs32;
	ld.global.u8 	%rs41, [%rd14+2];
	bra.uni 	$L__BB1_20;
$L__BB1_19:
	mov.b16 	%rs41, 0;
	st.global.u8 	[%rd15+1], %rs41;
$L__BB1_20:
	st.global.u8 	[%rd15+2], %rs41;
$L__BB1_21:
	ret;

}
	// .globl	_Z34nppiWarpPerspective_32f_C1R_kernelPKf8NppiSizei8NppiRectPfiS2_dddddddddi
.visible .entry _Z34nppiWarpPerspective_32f_C1R_kernelPKf8NppiSizei8NppiRectPfiS2_dddddddddi(
	.param .u64 .ptr .align 1 _Z34nppiWarpPerspective_32f_C1R_kernelPKf8NppiSizei8NppiRectPfiS2_dddddddddi_param_0,
	.param .align 4 .b8 _Z34nppiWarpPerspective_32f_C1R_kernelPKf8NppiSizei8NppiRectPfiS2_dddddddddi_param_1[8],
	.param .u32 _Z34nppiWarpPerspective_32f_C1R_kernelPKf8NppiSizei8NppiRectPfiS2_dddddddddi_param_2,
	.param .align 4 .b8 _Z34nppiWarpPerspective_32f_C1R_kernelPKf8NppiSizei8NppiRectPfiS2_dddddddddi_param_3[16],
	.param .u64 .ptr .align 1 _Z34nppiWarpPerspective_32f_C1R_kernelPKf8NppiSizei8NppiRectPfiS2_dddddddddi_param_4,
	.param .u32 _Z34nppiWarpPerspective_32f_C1R_kernelPKf8NppiSizei8NppiRectPfiS2_dddddddddi_param_5,
	.param .align 4 .b8 _Z34nppiWarpPerspective_32f_C1R_kernelPKf8NppiSizei8NppiRectPfiS2_dddddddddi_param_6[16],
	.param .f64 _Z34nppiWarpPerspective_32f_C1R_kernelPKf8NppiSizei8NppiRectPfiS2_dddddddddi_param_7,
	.param .f64 _Z34nppiWarpPerspective_32f_C1R_kernelPKf8NppiSizei8NppiRectPfiS2_dddddddddi_param_8,
	.param .f64 _Z34nppiWarpPerspective_32f_C1R_kernelPKf8NppiSizei8NppiRectPfiS2_dddddddddi_param_9,
	.param .f64 _Z34nppiWarpPerspective_32f_C1R_kernelPKf8NppiSizei8NppiRectPfiS2_dddddddddi_param_10,
	.param .f64 _Z34nppiWarpPerspective_32f_C1R_kernelPKf8NppiSizei8NppiRectPfiS2_dddddddddi_param_11,
	.param .f64 _Z34nppiWarpPerspective_32f_C1R_kernelPKf8NppiSizei8NppiRectPfiS2_dddddddddi_param_12,
	.param .f64 _Z34nppiWarpPerspective_32f_C1R_kernelPKf8NppiSizei8NppiRectPfiS2_dddddddddi_param_13,
	.param .f64 _Z34nppiWarpPerspective_32f_C1R_kernelPKf8NppiSizei8NppiRectPfiS2_dddddddddi_param_14,
	.param .f64 _Z34nppiWarpPerspective_32f_C1R_kernelPKf8NppiSizei8NppiRectPfiS2_dddddddddi_param_15,
	.param .u32 _Z34nppiWarpPerspective_32f_C1R_kernelPKf8NppiSizei8NppiRectPfiS2_dddddddddi_param_16
)
{
	.reg .pred 	%p<34>;
	.reg .b32 	%r<66>;
	.reg .b32 	%f<55>;
	.reg .b64 	%rd<45>;
	.reg .b64 	%fd<28>;

	ld.param.u32 	%r20, [_Z34nppiWarpPerspective_32f_C1R_kernelPKf8NppiSizei8NppiRectPfiS2_dddddddddi_param_6+4];
	ld.param.u32 	%r19, [_Z34nppiWarpPerspective_32f_C1R_kernelPKf8NppiSizei8NppiRectPfiS2_dddddddddi_param_6];
	ld.param.u32 	%r16, [_Z34nppiWarpPerspective_32f_C1R_kernelPKf8NppiSizei8NppiRectPfiS2_dddddddddi_param_1+4];
	ld.param.u32 	%r15, [_Z34nppiWarpPerspective_32f_C1R_kernelPKf8NppiSizei8NppiRectPfiS2_dddddddddi_param_1];
	ld.param.u32 	%r21, [_Z34nppiWarpPerspective_32f_C1R_kernelPKf8NppiSizei8NppiRectPfiS2_dddddddddi_param_6+8];
	ld.param.u64 	%rd3, [_Z34nppiWarpPerspective_32f_C1R_kernelPKf8NppiSizei8NppiRectPfiS2_dddddddddi_param_0];
	ld.param.u32 	%r17, [_Z34nppiWarpPerspective_32f_C1R_kernelPKf8NppiSizei8NppiRectPfiS2_dddddddddi_param_2];
	ld.param.u64 	%rd4, [_Z34nppiWarpPerspective_32f_C1R_kernelPKf8NppiSizei8NppiRectPfiS2_dddddddddi_param_4];
	ld.param.u32 	%r18, [_Z34nppiWarpPerspective_32f_C1R_kernelPKf8NppiSizei8NppiRectPfiS2_dddddddddi_param_5];
	ld.param.u32 	%r24, [_Z34nppiWarpPerspective_32f_C1R_kernelPKf8NppiSizei8NppiRectPfiS2_dddddddddi_param_6+12];
	ld.param.f64 	%fd8, [_Z34nppiWarpPerspective_32f_C1R_kernelPKf8NppiSizei8NppiRectPfiS2_dddddddddi_param_11];
	ld.param.f64 	%fd9, [_Z34nppiWarpPerspective_32f_C1R_kernelPKf8NppiSizei8NppiRectPfiS2_dddddddddi_param_12];
	ld.param.f64 	%fd10, [_Z34nppiWarpPerspective_32f_C1R_kernelPKf8NppiSizei8NppiRectPfiS2_dddddddddi_param_13];
	ld.param.f64 	%fd11, [_Z34nppiWarpPerspective_32f_C1R_kernelPKf8NppiSizei8NppiRectPfiS2_dddddddddi_param_14];
	ld.param.f64 	%fd12, [_Z34nppiWarpPerspective_32f_C1R_kernelPKf8NppiSizei8NppiRectPfiS2_dddddddddi_param_15];
	ld.param.u32 	%r23, [_Z34nppiWarpPerspective_32f_C1R_kernelPKf8NppiSizei8NppiRectPfiS2_dddddddddi_param_16];
	cvta.to.global.u64 	%rd1, %rd4;
	cvta.to.global.u64 	%rd2, %rd3;
	mov.u32 	%r25, %ctaid.x;
	mov.u32 	%r26, %ntid.x;
	mov.u32 	%r27, %tid.x;
	mad.lo.s32 	%r1, %r25, %r26, %r27;
	mov.u32 	%r28, %ctaid.y;
	mov.u32 	%r29, %ntid.y;
	mov.u32 	%r30, %tid.y;
	mad.lo.s32 	%r31, %r28, %r29, %r30;
	setp.ge.s32 	%p1, %r1, %r21;
	setp.ge.s32 	%p2, %r31, %r24;
	or.pred  	%p3, %p1, %p2;
	@%p3 bra 	$L__BB2_15;
	add.s32 	%r32, %r19, %r1;
	add.s32 	%r33, %r20, %r31;
	cvt.rn.f64.s32 	%fd1, %r32;
	cvt.rn.f64.s32 	%fd2, %r33;
	mul.f64 	%fd13, %fd11, %fd2;
	fma.rn.f64 	%fd14, %fd10, %fd1, %fd13;
	add.f64 	%fd3, %fd12, %fd14;
	abs.f64 	%fd15, %fd3;
	setp.geu.f64 	%p4, %fd15, 0d3DDB7CDFD9D7BDBB;
	mov.f32 	%f54, 0f00000000;
	@%p4 bra 	$L__BB2_3;
	mul.lo.s32 	%r64, %r18, %r31;
	cvt.s64.s32 	%rd41, %r64;
	add.s64 	%rd42, %rd1, %rd41;
	mul.wide.s32 	%rd43, %r1, 4;
	add.s64 	%rd44, %rd42, %rd43;
	mov.b32 	%r65, 0;
	st.global.u32 	[%rd44], %r65;
	bra.uni 	$L__BB2_15;
$L__BB2_3:
	ld.param.f64 	%fd27, [_Z34nppiWarpPerspective_32f_C1R_kernelPKf8NppiSizei8NppiRectPfiS2_dddddddddi_param_10];
	ld.param.f64 	%fd26, [_Z34nppiWarpPerspective_32f_C1R_kernelPKf8NppiSizei8NppiRectPfiS2_dddddddddi_param_9];
	ld.param.f64 	%fd25, [_Z34nppiWarpPerspective_32f_C1R_kernelPKf8NppiSizei8NppiRectPfiS2_dddddddddi_param_8];
	ld.param.f64 	%fd24, [_Z34nppiWarpPerspective_32f_C1R_kernelPKf8NppiSizei8NppiRectPfiS2_dddddddddi_param_7];
	mul.f64 	%fd16, %fd25, %fd2;
	fma.rn.f64 	%fd17, %fd24, %fd1, %fd16;
	add.f64 	%fd18, %fd26, %fd17;
	div.rn.f64 	%fd19, %fd18, %fd3;
	mul.f64 	%fd20, %fd8, %fd2;
	fma.rn.f64 	%fd21, %fd27, %fd1, %fd20;
	add.f64 	%fd22, %fd9, %fd21;
	div.rn.f64 	%fd23, %fd22, %fd3;
	cvt.rn.f32.f64 	%f1, %fd19;
	cvt.rn.f32.f64 	%f2, %fd23;
	setp.eq.s32 	%p5, %r23, 4;
	@%p5 bra 	$L__BB2_11;
	setp.eq.s32 	%p6, %r23, 2;
	@%p6 bra 	$L__BB2_8;
	setp.ne.s32 	%p7, %r23, 1;
	@%p7 bra 	$L__BB2_14;
	add.f32 	%f51, %f1, 0f3F000000;
	cvt.rzi.s32.f32 	%r3, %f51;
	add.f32 	%f52, %f2, 0f3F000000;
	cvt.rzi.s32.f32 	%r4, %f52;
	setp.lt.s32 	%p26, %r3, 0;
	setp.ge.s32 	%p27, %r3, %r15;
	or.pred  	%p28, %p26, %p27;
	setp.lt.s32 	%p29, %r4, 0;
	setp.ge.s32 	%p30, %r4, %r16;
	or.pred  	%p31, %p29, %p30;
	or.pred  	%p33, %p28, %p31;
	@%p33 bra 	$L__BB2_14;
	mul.lo.s32 	%r62, %r4, %r17;
	cvt.s64.s32 	%rd33, %r62;
	add.s64 	%rd34, %rd2, %rd33;
	mul.wide.u32 	%rd35, %r3, 4;
	add.s64 	%rd36, %rd34, %rd35;
	ld.global.f32 	%f54, [%rd36];
	bra.uni 	$L__BB2_14;
$L__BB2_8:
	cvt.rmi.f32.f32 	%f30, %f1;
	cvt.rzi.s32.f32 	%r48, %f30;
	cvt.rmi.f32.f32 	%f31, %f2;
	cvt.rzi.s32.f32 	%r49, %f31;
	add.s32 	%r9, %r48, 1;
	add.s32 	%r50, %r49, 1;
	or.b32  	%r51, %r48, %r49;
	setp.lt.s32 	%p17, %r9, %r15;
	setp.gt.s32 	%p18, %r51, -1;
	setp.lt.s32 	%p19, %r50, %r16;
	and.pred  	%p20, %p17, %p19;
	and.pred  	%p21, %p20, %p18;
	@%p21 bra 	$L__BB2_10;
	add.f32 	%f48, %f1, 0f3F000000;
	cvt.rzi.s32.f32 	%r53, %f48;
	add.f32 	%f49, %f2, 0f3F000000;
	cvt.rzi.s32.f32 	%r54, %f49;
	setp.lt.s32 	%p22, %r53, 0;
	setp.lt.s32 	%p23, %r53, %r15;
	add.s32 	%r55, %r15, -1;
	selp.b32 	%r56, %r53, %r55, %p23;
	selp.b32 	%r57, 0, %r56, %p22;
	setp.lt.s32 	%p24, %r54, 0;
	setp.lt.s32 	%p25, %r54, %r16;
	add.s32 	%r58, %r16, -1;
	selp.b32 	%r59, %r54, %r58, %p25;
	selp.b32 	%r60, 0, %r59, %p24;
	mul.lo.s32 	%r61, %r60, %r17;
	cvt.s64.s32 	%rd29, %r61;
	add.s64 	%rd30, %rd2, %rd29;
	mul.wide.s32 	%rd31, %r57, 4;
	add.s64 	%rd32, %rd30, %rd31;
	ld.global.f32 	%f54, [%rd32];
	bra.uni 	$L__BB2_14;
$L__BB2_10:
	cvt.rn.f32.s32 	%f32, %r48;
	sub.f32 	%f33, %f1, %f32;
	cvt.rn.f32.s32 	%f34, %r49;
	sub.f32 	%f35, %f2, %f34;
	mul.lo.s32 	%r52, %r49, %r17;
	cvt.s64.s32 	%rd19, %r52;
	add.s64 	%rd20, %rd2, %rd19;
	mul.wide.u32 	%rd21, %r48, 4;
	add.s64 	%rd22, %rd20, %rd21;
	mul.wide.u32 	%rd23, %r9, 4;
	add.s64 	%rd24, %rd20, %rd23;
	cvt.s64.s32 	%rd25, %r17;
	add.s64 	%rd26, %rd20, %rd25;
	add.s64 	%rd27, %rd26, %rd21;
	add.s64 	%rd28, %rd26, %rd23;
	ld.global.f32 	%f36, [%rd22];
	mov.f32 	%f37, 0f3F800000;
	sub.f32 	%f38, %f37, %f33;
	ld.global.f32 	%f39, [%rd24];
	mul.f32 	%f40, %f33, %f39;
	fma.rn.f32 	%f41, %f38, %f36, %f40;
	ld.global.f32 	%f42, [%rd27];
	ld.global.f32 	%f43, [%rd28];
	mul.f32 	%f44, %f33, %f43;
	fma.rn.f32 	%f45, %f38, %f42, %f44;
	sub.f32 	%f46, %f37, %f35;
	mul.f32 	%f47, %f35, %f45;
	fma.rn.f32 	%f54, %f46, %f41, %f47;
	bra.uni 	$L__BB2_14;
$L__BB2_11:
	cvt.rmi.f32.f32 	%f10, %f1;
	cvt.rzi.s32.f32 	%r34, %f10;
	cvt.rmi.f32.f32 	%f11, %f2;
	cvt.rzi.s32.f32 	%r35, %f11;
	add.s32 	%r14, %r34, 1;
	add.s32 	%r36, %r35, 1;
	or.b32  	%r37, %r34, %r35;
	setp.lt.s32 	%p8, %r14, %r15;
	setp.gt.s32 	%p9, %r37, -1;
	setp.lt.s32 	%p10, %r36, %r16;
	and.pred  	%p11, %p8, %p10;
	and.pred  	%p12, %p11, %p9;
	@%p12 bra 	$L__BB2_13;
	add.f32 	%f28, %f1, 0f3F000000;
	cvt.rzi.s32.f32 	%r39, %f28;
	add.f32 	%f29, %f2, 0f3F000000;
	cvt.rzi.s32.f32 	%r40, %f29;
	setp.lt.s32 	%p13, %r39, 0;
	setp.lt.s32 	%p14, %r39, %r15;
	add.s32 	%r41, %r15, -1;
	selp.b32 	%r42, %r39, %r41, %p14;
	selp.b32 	%r43, 0, %r42, %p13;
	setp.lt.s32 	%p15, %r40, 0;
	setp.lt.s32 	%p16, %r40, %r16;
	add.s32 	%r44, %r16, -1;
	selp.b32 	%r45, %r40, %r44, %p16;
	selp.b32 	%r46, 0, %r45, %p15;
	mul.lo.s32 	%r47, %r46, %r17;
	cvt.s64.s32 	%rd15, %r47;
	add.s64 	%rd16, %rd2, %rd15;
	mul.wide.s32 	%rd17, %r43, 4;
	add.s64 	%rd18, %rd16, %rd17;
	ld.global.f32 	%f54, [%rd18];
	bra.uni 	$L__BB2_14;
$L__BB2_13:
	cvt.rn.f32.s32 	%f12, %r34;
	sub.f32 	%f13, %f1, %f12;
	cvt.rn.f32.s32 	%f14, %r35;
	sub.f32 	%f15, %f2, %f14;
	mul.lo.s32 	%r38, %r35, %r17;
	cvt.s64.s32 	%rd5, %r38;
	add.s64 	%rd6, %rd2, %rd5;
	mul.wide.u32 	%rd7, %r34, 4;
	add.s64 	%rd8, %rd6, %rd7;
	mul.wide.u32 	%rd9, %r14, 4;
	add.s64 	%rd10, %rd6, %rd9;
	cvt.s64.s32 	%rd11, %r17;
	add.s64 	%rd12, %rd6, %rd11;
	add.s64 	%rd13, %rd12, %rd7;
	add.s64 	%rd14, %rd12, %rd9;
	ld.global.f32 	%f16, [%rd8];
	mov.f32 	%f17, 0f3F800000;
	sub.f32 	%f18, %f17, %f13;
	ld.global.f32 	%f19, [%rd10];
	mul.f32 	%f20, %f13, %f19;
	fma.rn.f32 	%f21, %f18, %f16, %f20;
	ld.global.f32 	%f22, [%rd13];
	ld.global.f32 	%f23, [%rd14];
	mul.f32 	%f24, %f13, %f23;
	fma.rn.f32 	%f25, %f18, %f22, %f24;
	sub.f32 	%f26, %f17, %f15;
	mul.f32 	%f27, %f15, %f25;
	fma.rn.f32 	%f54, %f26, %f21, %f27;
$L__BB2_14:
	mul.lo.s32 	%r63, %r18, %r31;
	cvt.s64.s32 	%rd37, %r63;
	add.s64 	%rd38, %rd1, %rd37;
	mul.wide.s32 	%rd39, %r1, 4;
	add.s64 	%rd40, %rd38, %rd39;
	st.global.f32 	[%rd40], %f54;
$L__BB2_15:
	ret;

}


// ===== COMPILED SASS (sm_100) =====

	.target	sm_100

	.elftype	@"ET_EXEC"


//--------------------- .note.nv.tkinfo           --------------------------
	.section	.note.nv.tkinfo,"",@"SHT_NOTE"
	.sectionflags	@"SHF_NOTE_NV_TKINFO"
	.tkinfo
        /*0018*/ 	.word	0x00000002
        /*0030*/ 	.string	""
        /*0030*/ 	.string	"ptxas"
        /*0030*/ 	.string	"Cuda compilation tools, release 13.0, V13.0.88"
        /*0030*/ 	.string	"Build cuda_13.0.r13.0/compiler.36424714_0"
        /*0030*/ 	.string	"-arch sm_100 -m 64 "



//--------------------- .note.nv.cuinfo           --------------------------
	.section	.note.nv.cuinfo,"",@"SHT_NOTE"
	.sectionflags	@"SHF_NOTE_NV_CUINFO"
        /*0018*/ 	.short	0x0002
        /*001a*/ 	.short	0x0064
        /*001c*/ 	.short	0x0082
	.zero		2


//--------------------- .nv.info                  --------------------------
	.section	.nv.info,"",@"SHT_CUDA_INFO"
	.align	4


	//----- nvinfo : EIATTR_REGCOUNT
	.align		4
        /*0000*/ 	.byte	0x04, 0x2f
        /*0002*/ 	.short	(.L_1 - .L_0)
	.align		4
.L_0:
        /*0004*/ 	.word	index@(_Z33nppiWarpPerspective_8u_C1R_kernelPKh8NppiSizei8NppiRectPhiS2_dddddddddi)
        /*0008*/ 	.word	0x00000020


	//----- nvinfo : EIATTR_FRAME_SIZE
	.align		4
.L_1:
        /*000c*/ 	.byte	0x04, 0x11
        /*000e*/ 	.short	(.L_3 - .L_2)
	.align		4
.L_2:
        /*0010*/ 	.word	index@($__internal_2_$__cuda_sm20_div_rn_f64_full)
        /*0014*/ 	.word	0x00000000


	//----- nvinfo : EIATTR_FRAME_SIZE
	.align		4
.L_3:
        /*0018*/ 	.byte	0x04, 0x11
        /*001a*/ 	.short	(.L_5 - .L_4)
	.align		4
.L_4:
        /*001c*/ 	.word	index@(_Z33nppiWarpPerspective_8u_C1R_kernelPKh8NppiSizei8NppiRectPhiS2_dddddddddi)
        /*0020*/ 	.word	0x00000000


	//----- nvinfo : EIATTR_REGCOUNT
	.align		4
.L_5:
        /*0024*/ 	.byte	0x04, 0x2f
        /*0026*/ 	.short	(.L_7 - .L_6)
	.align		4
.L_6:
        /*0028*/ 	.word	index@(_Z33nppiWarpPerspective_8u_C3R_kernelPKh8NppiSizei8NppiRectPhiS2_dddddddddi)
        /*002c*/ 	.word	0x00000020


	//----- nvinfo : EIATTR_FRAME_SIZE
	.align		4
.L_7:
        /*0030*/ 	.byte	0x04, 0x11
        /*0032*/ 	.short	(.L_9 - .L_8)
	.align		4
.L_8:
        /*0034*/ 	.word	index@($__internal_1_$__cuda_sm20_div_rn_f64_full)
        /*0038*/ 	.word	0x00000000


	//----- nvinfo : EIATTR_FRAME_SIZE
	.align		4
.L_9:
        /*003c*/ 	.byte	0x04, 0x11
        /*003e*/ 	.short	(.L_11 - .L_10)
	.align		4
.L_10:
        /*0040*/ 	.word	index@(_Z33nppiWarpPerspective_8u_C3R_kernelPKh8NppiSizei8NppiRectPhiS2_dddddddddi)
        /*0044*/ 	.word	0x00000000


	//----- nvinfo : EIATTR_REGCOUNT
	.align		4
.L_11:
        /*0048*/ 	.byte	0x04, 0x2f
        /*004a*/ 	.short	(.L_13 - .L_12)
	.align		4
.L_12:
        /*004c*/ 	.word	index@(_Z34nppiWarpPerspective_32f_C1R_kernelPKf8NppiSizei8NppiRectPfiS2_dddddddddi)
        /*0050*/ 	.word	0x00000020


	//----- nvinfo : EIATTR_FRAME_SIZE
	.align		4
.L_13:
        /*0054*/ 	.byte	0x04, 0x11
        /*0056*/ 	.short	(.L_15 - .L_14)
	.align		4
.L_14:
        /*0058*/ 	.word	index@($__internal_0_$__cuda_sm20_div_rn_f64_full)
        /*005c*/ 	.word	0x00000000


	//----- nvinfo : EIATTR_FRAME_SIZE
	.align		4
.L_15:
        /*0060*/ 	.byte	0x04, 0x11
        /*0062*/ 	.short	(.L_17 - .L_16)
	.align		4
.L_16:
        /*0064*/ 	.word	index@(_Z34nppiWarpPerspective_32f_C1R_kernelPKf8NppiSizei8NppiRectPfiS2_dddddddddi)
        /*0068*/ 	.word	0x00000000


	//----- nvinfo : EIATTR_MIN_STACK_SIZE
	.align		4
.L_17:
        /*006c*/ 	.byte	0x04, 0x12
        /*006e*/ 	.short	(.L_19 - .L_18)
	.align		4
.L_18:
        /*0070*/ 	.word	index@(_Z34nppiWarpPerspective_32f_C1R_kernelPKf8NppiSizei8NppiRectPfiS2_dddddddddi)
        /*0074*/ 	.word	0x00000000


	//----- nvinfo : EIATTR_MIN_STACK_SIZE
	.align		4
.L_19:
        /*0078*/ 	.byte	0x04, 0x12
        /*007a*/ 	.short	(.L_21 - .L_20)
	.align		4
.L_20:
        /*007c*/ 	.word	index@(_Z33nppiWarpPerspective_8u_C3R_kernelPKh8NppiSizei8NppiRectPhiS2_dddddddddi)
        /*0080*/ 	.word	0x00000000


	//----- nvinfo : EIATTR_MIN_STACK_SIZE
	.align		4
.L_21:
        /*0084*/ 	.byte	0x04, 0x12
        /*0086*/ 	.short	(.L_23 - .L_22)
	.align		4
.L_22:
        /*0088*/ 	.word	index@(_Z33nppiWarpPerspective_8u_C1R_kernelPKh8NppiSizei8NppiRectPhiS2_dddddddddi)
        /*008c*/ 	.word	0x00000000
.L_23:


//--------------------- .nv.compat                --------------------------
	.section	.nv.compat,"",@"SHT_CUDA_COMPAT_INFO"
	.align	4
        /*0000*/ 	.byte	0x02, 0x09, 0x00, 0x00, 0x02, 0x02, 0x01, 0x00, 0x02, 0x05, 0x05, 0x00, 0x03, 0x07, 0x01, 0x01
        /*0010*/ 	.byte	0x02, 0x03, 0x00, 0x00, 0x02, 0x06, 0x01, 0x00, 0x04, 0x0b, 0x08, 0x00, 0x01, 0x00, 0x00, 0x00
        /*0020*/ 	.byte	0x00, 0x00, 0x00, 0x00


//--------------------- .nv.info._Z34nppiWarpPerspective_32f_C1R_kernelPKf8NppiSizei8NppiRectPfiS2_dddddddddi --------------------------
	.section	.nv.info._Z34nppiWarpPerspective_32f_C1R_kernelPKf8NppiSizei8NppiRectPfiS2_dddddddddi,"",@"SHT_CUDA_INFO"
	.sectionflags	@""
	.align	4


	//----- nvinfo : EIATTR_CUDA_API_VERSION
	.align		4
        /*0000*/ 	.byte	0x04, 0x37
        /*0002*/ 	.short	(.L_25 - .L_24)
.L_24:
        /*0004*/ 	.word	0x00000082


	//----- nvinfo : EIATTR_KPARAM_INFO
	.align		4
.L_25:
        /*0008*/ 	.byte	0x04, 0x17
        /*000a*/ 	.short	(.L_27 - .L_26)
.L_26:
        /*000c*/ 	.word	0x00000000
        /*0010*/ 	.short	0x0010
        /*0012*/ 	.short	0x0090
        /*0014*/ 	.byte	0x00, 0xf0, 0x11, 0x00


	//----- nvinfo : EIATTR_KPARAM_INFO
	.align		4
.L_27:
        /*0018*/ 	.byte	0x04, 0x17
        /*001a*/ 	.short	(.L_29 - .L_28)
.L_28:
        /*001c*/ 	.word	0x00000000
        /*0020*/ 	.short	0x000f
        /*0022*/ 	.short	0x0088
        /*0024*/ 	.byte	0x00, 0xf0, 0x21, 0x00


	//----- nvinfo : EIATTR_KPARAM_INFO
	.align		4
.L_29:
        /*0028*/ 	.byte	0x04, 0x17
        /*002a*/ 	.short	(.L_31 - .L_30)
.L_30:
        /*002c*/ 	.word	0x00000000
        /*0030*/ 	.short	0x000e
        /*0032*/ 	.short	0x0080
        /*0034*/ 	.byte	0x00, 0xf0, 0x21, 0x00


	//----- nvinfo : EIATTR_KPARAM_INFO
	.align		4
.L_31:
        /*0038*/ 	.byte	0x04, 0x17
        /*003a*/ 	.short	(.L_33 - .L_32)
.L_32:
        /*003c*/ 	.word	0x00000000
        /*0040*/ 	.short	0x000d
        /*0042*/ 	.short	0x0078
        /*0044*/ 	.byte	0x00, 0xf0, 0x21, 0x00


	//----- nvinfo : EIATTR_KPARAM_INFO
	.align		4
.L_33:
        /*0048*/ 	.byte	0x04, 0x17
        /*004a*/ 	.short	(.L_35 - .L_34)
.L_34:
        /*004c*/ 	.word	0x00000000
        /*0050*/ 	.short	0x000c
        /*0052*/ 	.short	0x0070
        /*0054*/ 	.byte	0x00, 0xf0, 0x21, 0x00


	//----- nvinfo : EIATTR_KPARAM_INFO
	.align		4
.L_35:
        /*0058*/ 	.byte	0x04, 0x17
        /*005a*/ 	.short	(.L_37 - .L_36)
.L_36:
        /*005c*/ 	.word	0x00000000
        /*0060*/ 	.short	0x000b
        /*0062*/ 	.short	0x0068
        /*0064*/ 	.byte	0x00, 0xf0, 0x21, 0x00


	//----- nvinfo : EIATTR_KPARAM_INFO
	.align		4
.L_37:
        /*0068*/ 	.byte	0x04, 0x17
        /*006a*/ 	.short	(.L_39 - .L_38)
.L_38:
        /*006c*/ 	.word	0x00000000
        /*0070*/ 	.short	0x000a
        /*0072*/ 	.short	0x0060
        /*0074*/ 	.byte	0x00, 0xf0, 0x21, 0x00


	//----- nvinfo : EIATTR_KPARAM_INFO
	.align		4
.L_39:
        /*0078*/ 	.byte	0x04, 0x17
        /*007a*/ 	.short	(.L_41 - .L_40)
.L_40:
        /*007c*/ 	.word	0x00000000
        /*0080*/ 	.short	0x0009
        /*0082*/ 	.short	0x0058
        /*0084*/ 	.byte	0x00, 0xf0, 0x21, 0x00


	//----- nvinfo : EIATTR_KPARAM_INFO
	.align		4
.L_41:
        /*0088*/ 	.byte	0x04, 0x17
        /*008a*/ 	.short	(.L_43 - .L_42)
.L_42:
        /*008c*/ 	.word	0x00000000
        /*0090*/ 	.short	0x0008
        /*0092*/ 	.short	0x0050
        /*0094*/ 	.byte	0x00, 0xf0, 0x21, 0x00


	//----- nvinfo : EIATTR_KPARAM_INFO
	.align		4
.L_43:
        /*0098*/ 	.byte	0x04, 0x17
        /*009a*/ 	.short	(.L_45 - .L_44)
.L_44:
        /*009c*/ 	.word	0x00000000
        /*00a0*/ 	.short	0x0007
        /*00a2*/ 	.short	0x0048
        /*00a4*/ 	.byte	0x00, 0xf0, 0x21, 0x00


	//----- nvinfo : EIATTR_KPARAM_INFO
	.align		4
.L_45:
        /*00a8*/ 	.byte	0x04, 0x17
        /*00aa*/ 	.short	(.L_47 - .L_46)
.L_46:
        /*00ac*/ 	.word	0x00000000
        /*00b0*/ 	.short	0x0006
        /*00b2*/ 	.short	0x0034
        /*00b4*/ 	.byte	0x00, 0xf0, 0x41, 0x00


	//----- nvinfo : EIATTR_KPARAM_INFO
	.align		4
.L_47:
        /*00b8*/ 	.byte	0x04, 0x17
        /*00ba*/ 	.short	(.L_49 - .L_48)
.L_48:
        /*00bc*/ 	.word	0x00000000
        /*00c0*/ 	.short	0x0005
        /*00c2*/ 	.short	0x0030
        /*00c4*/ 	.byte	0x00, 0xf0, 0x11, 0x00


	//----- nvinfo : EIATTR_KPARAM_INFO
	.align		4
.L_49:
        /*00c8*/ 	.byte	0x04, 0x17
        /*00ca*/ 	.short	(.L_51 - .L_50)
.L_50:
        /*00cc*/ 	.word	0x00000000
        /*00d0*/ 	.short	0x0004
        /*00d2*/ 	.short	0x0028
        /*00d4*/ 	.byte	0x00, 0xf5, 0x21, 0x00


	//----- nvinfo : EIATTR_KPARAM_INFO
	.align		4
.L_51:
        /*00d8*/ 	.byte	0x04, 0x17
        /*00da*/ 	.short	(.L_53 - .L_52)
.L_52:
        /*00dc*/ 	.word	0x00000000
        /*00e0*/ 	.short	0x0003
        /*00e2*/ 	.short	0x0014
        /*00e4*/ 	.byte	0x00, 0xf0, 0x41, 0x00


	//----- nvinfo : EIATTR_KPARAM_INFO
	.align		4
.L_53:
        /*00e8*/ 	.byte	0x04, 0x17
        /*00ea*/ 	.short	(.L_55 - .L_54)
.L_54:
        /*00ec*/ 	.word	0x00000000
        /*00f0*/ 	.short	0x0002
        /*00f2*/ 	.short	0x0010
        /*00f4*/ 	.byte	0x00, 0xf0, 0x11, 0x00


	//----- nvinfo : EIATTR_KPARAM_INFO
	.align		4
.L_55:
        /*00f8*/ 	.byte	0x04, 0x17
        /*00fa*/ 	.short	(.L_57 - .L_56)
.L_56:
        /*00fc*/ 	.word	0x00000000
        /*0100*/ 	.short	0x0001
        /*0102*/ 	.short	0x0008
        /*0104*/ 	.byte	0x00, 0xf0, 0x21, 0x00


	//----- nvinfo : EIATTR_KPARAM_INFO
	.align		4
.L_57:
        /*0108*/ 	.byte	0x04, 0x17
        /*010a*/ 	.short	(.L_59 - .L_58)
.L_58:
        /*010c*/ 	.word	0x00000000
        /*0110*/ 	.short	0x0000
        /*0112*/ 	.short	0x0000
        /*0114*/ 	.byte	0x00, 0xf5, 0x21, 0x00


	//----- nvinfo : EIATTR_SPARSE_MMA_MASK
	.align		4
.L_59:
        /*0118*/ 	.byte	0x03, 0x50
        /*011a*/ 	.short	0x0000


	//----- nvinfo : EIATTR_MAXREG_COUNT
	.align		4
        /*011c*/ 	.byte	0x03, 0x1b
        /*011e*/ 	.short	0x00ff


	//----- nvinfo : EIATTR_MERCURY_ISA_VERSION
	.align		4
        /*0120*/ 	.byte	0x03, 0x5f
        /*0122*/ 	.short	0x0101


	//----- nvinfo : EIATTR_VRC_CTA_INIT_COUNT
	.align		4
        /*0124*/ 	.byte	0x02, 0x4a
	.zero		1
	.zero		1


	//----- nvinfo : EIATTR_EXIT_INSTR_OFFSETS
	.align		4
        /*0128*/ 	.byte	0x04, 0x1c
        /*012a*/ 	.short	(.L_61 - .L_60)


	//   ....[0]....
.L_60:
        /*012c*/ 	.word	0x000000d0


	//   ....[1]....
        /*0130*/ 	.word	0x00000250


	//   ....[2]....
        /*0134*/ 	.word	0x00000f90


	//----- nvinfo : EIATTR_CRS_STACK_SIZE
	.align		4
.L_61:
        /*0138*/ 	.byte	0x04, 0x1e
        /*013a*/ 	.short	(.L_63 - .L_62)
.L_62:
        /*013c*/ 	.word	0x00000000


	//----- nvinfo : EIATTR_CBANK_PARAM_SIZE
	.align		4
.L_63:
        /*0140*/ 	.byte	0x03, 0x19
        /*0142*/ 	.short	0x0094


	//----- nvinfo : EIATTR_PARAM_CBANK
	.align		4
        /*0144*/ 	.byte	0x04, 0x0a
        /*0146*/ 	.short	(.L_65 - .L_64)
	.align		4
.L_64:
        /*0148*/ 	.word	index@(.nv.constant0._Z34nppiWarpPerspective_32f_C1R_kernelPKf8NppiSizei8NppiRectPfiS2_dddddddddi)
        /*014c*/ 	.short	0x0380
        /*014e*/ 	.short	0x0094


	//----- nvinfo : EIATTR_SW_WAR
	.align		4
.L_65:
        /*0150*/ 	.byte	0x04, 0x36
        /*0152*/ 	.short	(.L_67 - .L_66)
.L_66:
        /*0154*/ 	.word	0x00000008
.L_67:


//--------------------- .nv.info._Z33nppiWarpPerspective_8u_C3R_kernelPKh8NppiSizei8NppiRectPhiS2_dddddddddi --------------------------
	.section	.nv.info._Z33nppiWarpPerspective_8u_C3R_kernelPKh8NppiSizei8NppiRectPhiS2_dddddddddi,"",@"SHT_CUDA_INFO"
	.sectionflags	@""
	.align	4


	//----- nvinfo : EIATTR_CUDA_API_VERSION
	.align		4
        /*0000*/ 	.byte	0x04, 0x37
        /*0002*/ 	.short	(.L_69 - .L_68)
.L_68:
        /*0004*/ 	.word	0x00000082


	//----- nvinfo : EIATTR_KPARAM_INFO
	.align		4
.L_69:
        /*0008*/ 	.byte	0x04, 0x17
        /*000a*/ 	.short	(.L_71 - .L_70)
.L_70:
        /*000c*/ 	.word	0x00000000
        /*0010*/ 	.short	0x0010
        /*0012*/ 	.short	0x0090
        /*0014*/ 	.byte	0x00, 0xf0, 0x11, 0x00


	//----- nvinfo : EIATTR_KPARAM_INFO
	.align		4
.L_71:
        /*0018*/ 	.byte	0x04, 0x17
        /*001a*/ 	.short	(.L_73 - .L_72)
.L_72:
        /*001c*/ 	.word	0x00000000
        /*0020*/ 	.short	0x000f
        /*0022*/ 	.short	0x0088
        /*0024*/ 	.byte	0x00, 0xf0, 0x21, 0x00


	//----- nvinfo : EIATTR_KPARAM_INFO
	.align		4
.L_73:
        /*0028*/ 	.byte	0x04, 0x17
        /*002a*/ 	.short	(.L_75 - .L_74)
.L_74:
        /*002c*/ 	.word	0x00000000
        /*0030*/ 	.short	0x000e
        /*0032*/ 	.short	0x0080
        /*0034*/ 	.byte	0x00, 0xf0, 0x21, 0x00


	//----- nvinfo : EIATTR_KPARAM_INFO
	.align		4
.L_75:
        /*0038*/ 	.byte	0x04, 0x17
        /*003a*/ 	.short	(.L_77 - .L_76)
.L_76:
        /*003c*/ 	.word	0x00000000
        /*0040*/ 	.short	0x000d
        /*0042*/ 	.short	0x0078
        /*0044*/ 	.byte	0x00, 0xf0, 0x21, 0x00


	//----- nvinfo : EIATTR_KPARAM_INFO
	.align		4
.L_77:
        /*0048*/ 	.byte	0x04, 0x17
        /*004a*/ 	.short	(.L_79 - .L_78)
.L_78:
        /*004c*/ 	.word	0x00000000
        /*0050*/ 	.short	0x000c
        /*0052*/ 	.short	0x0070
        /*0054*/ 	.byte	0x00, 0xf0, 0x21, 0x00


	//----- nvinfo : EIATTR_KPARAM_INFO
	.align		4
.L_79:
        /*0058*/ 	.byte	0x04, 0x17
        /*005a*/ 	.short	(.L_81 - .L_80)
.L_80:
        /*005c*/ 	.word	0x00000000
        /*0060*/ 	.short	0x000b
        /*0062*/ 	.short	0x0068
        /*0064*/ 	.byte	0x00, 0xf0, 0x21, 0x00


	//----- nvinfo : EIATTR_KPARAM_INFO
	.align		4
.L_81:
        /*0068*/ 	.byte	0x04, 0x17
        /*006a*/ 	.short	(.L_83 - .L_82)
.L_82:
        /*006c*/ 	.word	0x00000000
        /*0070*/ 	.short	0x000a
        /*0072*/ 	.short	0x0060
        /*0074*/ 	.byte	0x00, 0xf0, 0x21, 0x00


	//----- nvinfo : EIATTR_KPARAM_INFO
	.align		4
.L_83:
        /*0078*/ 	.byte	0x04, 0x17
        /*007a*/ 	.short	(.L_85 - .L_84)
.L_84:
        /*007c*/ 	.word	0x00000000
        /*0080*/ 	.short	0x0009
        /*0082*/ 	.short	0x0058
        /*0084*/ 	.byte	0x00, 0xf0, 0x21, 0x00


	//----- nvinfo : EIATTR_KPARAM_INFO
	.align		4
.L_85:
        /*0088*/ 	.byte	0x04, 0x17
        /*008a*/ 	.short	(.L_87 - .L_86)
.L_86:
        /*008c*/ 	.word	0x00000000
        /*0090*/ 	.short	0x0008
        /*0092*/ 	.short	0x0050
        /*0094*/ 	.byte	0x00, 0xf0, 0x21, 0x00


	//----- nvinfo : EIATTR_KPARAM_INFO
	.align		4
.L_87:
        /*0098*/ 	.byte	0x04, 0x17
        /*009a*/ 	.short	(.L_89 - .L_88)
.L_88:
        /*009c*/ 	.word	0x00000000
        /*00a0*/ 	.short	0x0007
        /*00a2*/ 	.short	0x0048
        /*00a4*/ 	.byte	0x00, 0xf0, 0x21, 0x00


	//----- nvinfo : EIATTR_KPARAM_INFO
	.align		4
.L_89:
        /*00a8*/ 	.byte	0x04, 0x17
        /*00aa*/ 	.short	(.L_91 - .L_90)
.L_90:
        /*00ac*/ 	.word	0x00000000
        /*00b0*/ 	.short	0x0006
        /*00b2*/ 	.short	0x0034
        /*00b4*/ 	.byte	0x00, 0xf0, 0x41, 0x00


	//----- nvinfo : EIATTR_KPARAM_INFO
	.align		4
.L_91:
        /*00b8*/ 	.byte	0x04, 0x17
        /*00ba*/ 	.short	(.L_93 - .L_92)
.L_92:
        /*00bc*/ 	.word	0x00000000
        /*00c0*/ 	.short	0x0005
        /*00c2*/ 	.short	0x0030
        /*00c4*/ 	.byte	0x00, 0xf0, 0x11, 0x00


	//----- nvinfo : EIATTR_KPARAM_INFO
	.align		4
.L_93:
        /*00c8*/ 	.byte	0x04, 0x17
        /*00ca*/ 	.short	(.L_95 - .L_94)
.L_94:
        /*00cc*/ 	.word	0x00000000
        /*00d0*/ 	.short	0x0004
        /*00d2*/ 	.short	0x0028
        /*00d4*/ 	.byte	0x00, 0xf5, 0x21, 0x00


	//----- nvinfo : EIATTR_KPARAM_INFO
	.align		4
.L_95:
        /*00d8*/ 	.byte	0x04, 0x17
        /*00da*/ 	.short	(.L_97 - .L_96)
.L_96:
        /*00dc*/ 	.word	0x00000000
        /*00e0*/ 	.short	0x0003
        /*00e2*/ 	.short	0x0014
        /*00e4*/ 	.byte	0x00, 0xf0, 0x41, 0x00


	//----- nvinfo : EIATTR_KPARAM_INFO
	.align		4
.L_97:
        /*00e8*/ 	.byte	0x04, 0x17
        /*00ea*/ 	.short	(.L_99 - .L_98)
.L_98:
        /*00ec*/ 	.word	0x00000000
        /*00f0*/ 	.short	0x0002
        /*00f2*/ 	.short	0x0010
        /*00f4*/ 	.byte	0x00, 0xf0, 0x11, 0x00


	//----- nvinfo : EIATTR_KPARAM_INFO
	.align		4
.L_99:
        /*00f8*/ 	.byte	0x04, 0x17
        /*00fa*/ 	.short	(.L_101 - .L_100)
.L_100:
        /*00fc*/ 	.word	0x00000000
        /*0100*/ 	.short	0x0001
        /*0102*/ 	.short	0x0008
        /*0104*/ 	.byte	0x00, 0xf0, 0x21, 0x00


	//----- nvinfo : EIATTR_KPARAM_INFO
	.align		4
.L_101:
        /*0108*/ 	.byte	0x04, 0x17
        /*010a*/ 	.short	(.L_103 - .L_102)
.L_102:
        /*010c*/ 	.word	0x00000000
        /*0110*/ 	.short	0x0000
        /*0112*/ 	.short	0x0000
        /*0114*/ 	.byte	0x00, 0xf5, 0x21, 0x00


	//----- nvinfo : EIATTR_SPARSE_MMA_MASK
	.align		4
.L_103:
        /*0118*/ 	.byte	0x03, 0x50
        /*011a*/ 	.short	0x0000


	//----- nvinfo : EIATTR_MAXREG_COUNT
	.align		4
        /*011c*/ 	.byte	0x03, 0x1b
        /*011e*/ 	.short	0x00ff


	//----- nvinfo : EIATTR_MERCURY_ISA_VERSION
	.align		4
        /*0120*/ 	.byte	0x03, 0x5f
        /*0122*/ 	.short	0x0101


	//----- nvinfo : EIATTR_VRC_CTA_INIT_COUNT
	.align		4
        /*0124*/ 	.byte	0x02, 0x4a
	.zero		1
	.zero		1


	//----- nvinfo : EIATTR_EXIT_INSTR_OFFSETS
	.align		4
        /*0128*/ 	.byte	0x04, 0x1c
        /*012a*/ 	.short	(.L_105 - .L_104)


	//   ....[0]....
.L_104:
        /*012c*/ 	.word	0x000000d0


	//   ....[1]....
        /*0130*/ 	.word	0x00000290


	//   ....[2]....
        /*0134*/ 	.word	0x000009d0


	//   ....[3]....
        /*0138*/ 	.word	0x00000a00


	//   ....[4]....
        /*013c*/ 	.word	0x00000b40


	//   ....[5]....
        /*0140*/ 	.word	0x00000f60


	//   ....[6]....
        /*0144*/ 	.word	0x00000f90


	//----- nvinfo : EIATTR_CRS_STACK_SIZE
	.align		4
.L_105:
        /*0148*/ 	.byte	0x04, 0x1e
        /*014a*/ 	.short	(.L_107 - .L_106)
.L_106:
        /*014c*/ 	.word	0x00000000


	//----- nvinfo : EIATTR_CBANK_PARAM_SIZE
	.align		4
.L_107:
        /*0150*/ 	.byte	0x03, 0x19
        /*0152*/ 	.short	0x0094


	//----- nvinfo : EIATTR_PARAM_CBANK
	.align		4
        /*0154*/ 	.byte	0x04, 0x0a
        /*0156*/ 	.short	(.L_109 - .L_108)
	.align		4
.L_108:
        /*0158*/ 	.word	index@(.nv.constant0._Z33nppiWarpPerspective_8u_C3R_kernelPKh8NppiSizei8NppiRectPhiS2_dddddddddi)
        /*015c*/ 	.short	0x0380
        /*015e*/ 	.short	0x0094


	//----- nvinfo : EIATTR_SW_WAR
	.align		4
.L_109:
        /*0160*/ 	.byte	0x04, 0x36
        /*0162*/ 	.short	(.L_111 - .L_110)
.L_110:
        /*0164*/ 	.word	0x00000008
.L_111:


//--------------------- .nv.info._Z33nppiWarpPerspective_8u_C1R_kernelPKh8NppiSizei8NppiRectPhiS2_dddddddddi --------------------------
	.section	.nv.info._Z33nppiWarpPerspective_8u_C1R_kernelPKh8NppiSizei8NppiRectPhiS2_dddddddddi,"",@"SHT_CUDA_INFO"
	.sectionflags	@""
	.align	4


	//----- nvinfo : EIATTR_CUDA_API_VERSION
	.align		4
        /*0000*/ 	.byte	0x04, 0x37
        /*0002*/ 	.short	(.L_113 - .L_112)
.L_112:
        /*0004*/ 	.word	0x00000082


	//----- nvinfo : EIATTR_KPARAM_INFO
	.align		4
.L_113:
        /*0008*/ 	.byte	0x04, 0x17
        /*000a*/ 	.short	(.L_115 - .L_114)
.L_114:
        /*000c*/ 	.word	0x00000000
        /*0010*/ 	.short	0x0010
        /*0012*/ 	.short	0x0090
        /*0014*/ 	.byte	0x00, 0xf0, 0x11, 0x00


	//----- nvinfo : EIATTR_KPARAM_INFO
	.align		4
.L_115:
        /*0018*/ 	.byte	0x04, 0x17
        /*001a*/ 	.short	(.L_117 - .L_116)
.L_116:
        /*001c*/ 	.word	0x00000000
        /*0020*/ 	.short	0x000f
        /*0022*/ 	.short	0x0088
        /*0024*/ 	.byte	0x00, 0xf0, 0x21, 0x00


	//----- nvinfo : EIATTR_KPARAM_INFO
	.align		4
.L_117:
        /*0028*/ 	.byte	0x04, 0x17
        /*002a*/ 	.short	(.L_119 - .L_118)
.L_118:
        /*002c*/ 	.word	0x00000000
        /*0030*/ 	.short	0x000e
        /*0032*/ 	.short	0x0080
        /*0034*/ 	.byte	0x00, 0xf0, 0x21, 0x00


	//----- nvinfo : EIATTR_KPARAM_INFO
	.align		4
.L_119:
        /*0038*/ 	.byte	0x04, 0x17
        /*003a*/ 	.short	(.L_121 - .L_120)
.L_120:
        /*003c*/ 	.word	0x00000000
        /*0040*/ 	.short	0x000d
        /*0042*/ 	.short	0x0078
        /*0044*/ 	.byte	0x00, 0xf0, 0x21, 0x00


	//----- nvinfo : EIATTR_KPARAM_INFO
	.align		4
.L_121:
        /*0048*/ 	.byte	0x04, 0x17
        /*004a*/ 	.short	(.L_123 - .L_122)
.L_122:
        /*004c*/ 	.word	0x00000000
        /*0050*/ 	.short	0x000c
        /*0052*/ 	.short	0x0070
        /*0054*/ 	.byte	0x00, 0xf0, 0x21, 0x00


	//----- nvinfo : EIATTR_KPARAM_INFO
	.align		4
.L_123:
        /*0058*/ 	.byte	0x04, 0x17
        /*005a*/ 	.short	(.L_125 - .L_124)
.L_124:
        /*005c*/ 	.word	0x00000000
        /*0060*/ 	.short	0x000b
        /*0062*/ 	.short	0x0068
        /*0064*/ 	.byte	0x00, 0xf0, 0x21, 0x00


	//----- nvinfo : EIATTR_KPARAM_INFO
	.align		4
.L_125:
        /*0068*/ 	.byte	0x04, 0x17
        /*006a*/ 	.short	(.L_127 - .L_126)
.L_126:
        /*006c*/ 	.word	0x00000000
        /*0070*/ 	.short	0x000a
        /*0072*/ 	.short	0x0060
        /*0074*/ 	.byte	0x00, 0xf0, 0x21, 0x00


	//----- nvinfo : EIATTR_KPARAM_INFO
	.align		4
.L_127:
        /*0078*/ 	.byte	0x04, 0x17
        /*007a*/ 	.short	(.L_129 - .L_128)
.L_128:
        /*007c*/ 	.word	0x00000000
        /*0080*/ 	.short	0x0009
        /*0082*/ 	.short	0x0058
        /*0084*/ 	.byte	0x00, 0xf0, 0x21, 0x00


	//----- nvinfo : EIATTR_KPARAM_INFO
	.align		4
.L_129:
        /*0088*/ 	.byte	0x04, 0x17
        /*008a*/ 	.short	(.L_131 - .L_130)
.L_130:
        /*008c*/ 	.word	0x00000000
        /*0090*/ 	.short	0x0008
        /*0092*/ 	.short	0x0050
        /*0094*/ 	.byte	0x00, 0xf0, 0x21, 0x00


	//----- nvinfo : EIATTR_KPARAM_INFO
	.align		4
.L_131:
        /*0098*/ 	.byte	0x04, 0x17
        /*009a*/ 	.short	(.L_133 - .L_132)
.L_132:
        /*009c*/ 	.word	0x00000000
        /*00a0*/ 	.short	0x0007
        /*00a2*/ 	.short	0x0048
        /*00a4*/ 	.byte	0x00, 0xf0, 0x21, 0x00


	//----- nvinfo : EIATTR_KPARAM_INFO
	.align		4
.L_133:
        /*00a8*/ 	.byte	0x04, 0x17
        /*00aa*/ 	.short	(.L_135 - .L_134)
.L_134:
        /*00ac*/ 	.word	0x00000000
        /*00b0*/ 	.short	0x0006
        /*00b2*/ 	.short	0x0034
        /*00b4*/ 	.byte	0x00, 0xf0, 0x41, 0x00


	//----- nvinfo : EIATTR_KPARAM_INFO
	.align		4
.L_135:
        /*00b8*/ 	.byte	0x04, 0x17
        /*00ba*/ 	.short	(.L_137 - .L_136)
.L_136:
        /*00bc*/ 	.word	0x00000000
        /*00c0*/ 	.short	0x0005
        /*00c2*/ 	.short	0x0030
        /*00c4*/ 	.byte	0x00, 0xf0, 0x11, 0x00


	//----- nvinfo : EIATTR_KPARAM_INFO
	.align		4
.L_137:
        /*00c8*/ 	.byte	0x04, 0x17
        /*00ca*/ 	.short	(.L_139 - .L_138)
.L_138:
        /*00cc*/ 	.word	0x00000000
        /*00d0*/ 	.short	0x0004
        /*00d2*/ 	.short	0x0028
        /*00d4*/ 	.byte	0x00, 0xf5, 0x21, 0x00


	//----- nvinfo : EIATTR_KPARAM_INFO
	.align		4
.L_139:
        /*00d8*/ 	.byte	0x04, 0x17
        /*00da*/ 	.short	(.L_141 - .L_140)
.L_140:
        /*00dc*/ 	.word	0x00000000
        /*00e0*/ 	.short	0x0003
        /*00e2*/ 	.short	0x0014
        /*00e4*/ 	.byte	0x00, 0xf0, 0x41, 0x00


	//----- nvinfo : EIATTR_KPARAM_INFO
	.align		4
.L_141:
        /*00e8*/ 	.byte	0x04, 0x17
        /*00ea*/ 	.short	(.L_143 - .L_142)
.L_142:
        /*00ec*/ 	.word	0x00000000
        /*00f0*/ 	.short	0x0002
        /*00f2*/ 	.short	0x0010
        /*00f4*/ 	.byte	0x00, 0xf0, 0x11, 0x00


	//----- nvinfo : EIATTR_KPARAM_INFO
	.align		4
.L_143:
        /*00f8*/ 	.byte	0x04, 0x17
        /*00fa*/ 	.short	(.L_145 - .L_144)
.L_144:
        /*00fc*/ 	.word	0x00000000
        /*0100*/ 	.short	0x0001
        /*0102*/ 	.short	0x0008
        /*0104*/ 	.byte	0x00, 0xf0, 0x21, 0x00


	//----- nvinfo : EIATTR_KPARAM_INFO
	.align		4
.L_145:
        /*0108*/ 	.byte	0x04, 0x17
        /*010a*/ 	.short	(.L_147 - .L_146)
.L_146:
        /*010c*/ 	.word	0x00000000
        /*0110*/ 	.short	0x0000
        /*0112*/ 	.short	0x0000
        /*0114*/ 	.byte	0x00, 0xf5, 0x21, 0x00


	//----- nvinfo : EIATTR_SPARSE_MMA_MASK
	.align		4
.L_147:
        /*0118*/ 	.byte	0x03, 0x50
        /*011a*/ 	.short	0x0000


	//----- nvinfo : EIATTR_MAXREG_COUNT
	.align		4
        /*011c*/ 	.byte	0x03, 0x1b
        /*011e*/ 	.short	0x00ff


	//----- nvinfo : EIATTR_MERCURY_ISA_VERSION
	.align		4
        /*0120*/ 	.byte	0x03, 0x5f
        /*0122*/ 	.short	0x0101


	//----- nvinfo : EIATTR_VRC_CTA_INIT_COUNT
	.align		4
        /*0124*/ 	.byte	0x02, 0x4a
	.zero		1
	.zero		1


	//----- nvinfo : EIATTR_EXIT_INSTR_OFFSETS
	.align		4
        /*0128*/ 	.byte	0x04, 0x1c
        /*012a*/ 	.short	(.L_149 - .L_148)


	//   ....[0]....
.L_148:
        /*012c*/ 	.word	0x000000d0


	//   ....[1]....
        /*0130*/ 	.word	0x00000260


	//   ....[2]....
        /*0134*/ 	.word	0x00001190


	//----- nvinfo : EIATTR_CRS_STACK_SIZE
	.align		4
.L_149:
        /*0138*/ 	.byte	0x04, 0x1e
        /*013a*/ 	.short	(.L_151 - .L_150)
.L_150:
        /*013c*/ 	.word	0x00000000


	//----- nvinfo : EIATTR_CBANK_PARAM_SIZE
	.align		4
.L_151:
        /*0140*/ 	.byte	0x03, 0x19
        /*0142*/ 	.short	0x0094


	//----- nvinfo : EIATTR_PARAM_CBANK
	.align		4
        /*0144*/ 	.byte	0x04, 0x0a
        /*0146*/ 	.short	(.L_153 - .L_152)
	.align		4
.L_152:
        /*0148*/ 	.word	index@(.nv.constant0._Z33nppiWarpPerspective_8u_C1R_kernelPKh8NppiSizei8NppiRectPhiS2_dddddddddi)
        /*014c*/ 	.short	0x0380
        /*014e*/ 	.short	0x0094


	//----- nvinfo : EIATTR_SW_WAR
	.align		4
.L_153:
        /*0150*/ 	.byte	0x04, 0x36
        /*0152*/ 	.short	(.L_155 - .L_154)
.L_154:
        /*0154*/ 	.word	0x00000008
.L_155:


//--------------------- .nv.callgraph             --------------------------
	.section	.nv.callgraph,"",@"SHT_CUDA_CALLGRAPH"
	.align	4
	.sectionentsize	8
	.align		4
        /*0000*/ 	.word	0x00000000
	.align		4
        /*0004*/ 	.word	0xffffffff
	.align		4
        /*0008*/ 	.word	0x00000000
	.align		4
        /*000c*/ 	.word	0xfffffffe
	.align		4
        /*0010*/ 	.word	0x00000000
	.align		4
        /*0014*/ 	.word	0xfffffffd
	.align		4
        /*0018*/ 	.word	0x00000000
	.align		4
        /*001c*/ 	.word	0xfffffffc


//--------------------- .text._Z34nppiWarpPerspective_32f_C1R_kernelPKf8NppiSizei8NppiRectPfiS2_dddddddddi --------------------------
	.section	.text._Z34nppiWarpPerspective_32f_C1R_kernelPKf8NppiSizei8NppiRectPfiS2_dddddddddi,"ax",@progbits
	.align	128
        .global         _Z34nppiWarpPerspective_32f_C1R_kernelPKf8NppiSizei8NppiRectPfiS2_dddddddddi
        .type           _Z34nppiWarpPerspective_32f_C1R_kernelPKf8NppiSizei8NppiRectPfiS2_dddddddddi,@function
        .size           _Z34nppiWarpPerspective_32f_C1R_kernelPKf8NppiSizei8NppiRectPfiS2_dddddddddi,(.L_x_52 - _Z34nppiWarpPerspective_32f_C1R_kernelPKf8NppiSizei8NppiRectPfiS2_dddddddddi)
        .other          _Z34nppiWarpPerspective_32f_C1R_kernelPKf8NppiSizei8NppiRectPfiS2_dddddddddi,@"STO_CUDA_ENTRY STV_DEFAULT"
_Z34nppiWarpPerspective_32f_C1R_kernelPKf8NppiSizei8NppiRectPfiS2_dddddddddi:
.text._Z34nppiWarpPerspective_32f_C1R_kernelPKf8NppiSizei8NppiRectPfiS2_dddddddddi:
[----:B------:R-:W-:Y:S01]  /*0000*/  LDC R1, c[0x0][0x37c] ;  /* 0x0000df00ff017b82 */ /* 0x000fe20000000800 */
[----:B------:R-:W0:Y:S07]  /*0010*/  S2R R3, SR_TID.Y ;  /* 0x0000000000037919 */ /* 0x000e2e0000002200 */
[----:B------:R-:W1:Y:S01]  /*0020*/  LDC R5, c[0x0][0x360] ;  /* 0x0000d800ff057b82 */ /* 0x000e620000000800 */
[----:B------:R-:W2:Y:S01]  /*0030*/  LDCU UR6, c[0x0][0x3c0] ;  /* 0x00007800ff0677ac */ /* 0x000ea20008000800 */
[----:B------:R-:W1:Y:S01]  /*0040*/  S2R R0, SR_TID.X ;  /* 0x0000000000007919 */ /* 0x000e620000002100 */
[----:B------:R-:W3:Y:S05]  /*0050*/  LDCU UR7, c[0x0][0x3bc] ;  /* 0x00007780ff0777ac */ /* 0x000eea0008000800 */
[----:B------:R-:W0:Y:S08]  /*0060*/  S2UR UR5, SR_CTAID.Y ;  /* 0x00000000000579c3 */ /* 0x000e300000002600 */
[----:B------:R-:W0:Y:S08]  /*0070*/  LDC R4, c[0x0][0x364] ;  /* 0x0000d900ff047b82 */ /* 0x000e300000000800 */
[----:B------:R-:W1:Y:S01]  /*0080*/  S2UR UR4, SR_CTAID.X ;  /* 0x00000000000479c3 */ /* 0x000e620000002500 */
[----:B0-----:R-:W-:-:S05]  /*0090*/  IMAD R4, R4, UR5, R3 ;  /* 0x0000000504047c24 */ /* 0x001fca000f8e0203 */
[----:B--2---:R-:W-:Y:S01]  /*00a0*/  ISETP.GE.AND P0, PT, R4, UR6, PT ;  /* 0x0000000604007c0c */ /* 0x004fe2000bf06270 */
[----:B-1----:R-:W-:-:S05]  /*00b0*/  IMAD R5, R5, UR4, R0 ;  /* 0x0000000405057c24 */ /* 0x002fca000f8e0200 */
[----:B---3--:R-:W-:-:S13]  /*00c0*/  ISETP.GE.OR P0, PT, R5, UR7, P0 ;  /* 0x0000000705007c0c */ /* 0x008fda0008706670 */
[----:B------:R-:W-:Y:S05]  /*00d0*/  @P0 EXIT ;  /* 0x000000000000094d */ /* 0x000fea0003800000 */
[----:B------:R-:W0:Y:S01]  /*00e0*/  LDCU UR5, c[0x0][0x3b8] ;  /* 0x00007700ff0577ac */ /* 0x000e220008000800 */
[----:B------:R-:W1:Y:S01]  /*00f0*/  LDCU UR4, c[0x0][0x3b4] ;  /* 0x00007680ff0477ac */ /* 0x000e620008000800 */
[----:B------:R-:W2:Y:S01]  /*0100*/  LDCU.128 UR8, c[0x0][0x400] ;  /* 0x00008000ff0877ac */ /* 0x000ea20008000c00 */
[----:B0-----:R-:W-:Y:S02]  /*0110*/  VIADD R10, R4, UR5 ;  /* 0x00000005040a7c36 */ /* 0x001fe40008000000 */
[----:B-1----:R-:W-:Y:S01]  /*0120*/  VIADD R8, R5, UR4 ;  /* 0x0000000405087c36 */ /* 0x002fe20008000000 */
[----:B------:R-:W0:Y:S03]  /*0130*/  LDCU.64 UR4, c[0x0][0x3f8] ;  /* 0x00007f00ff0477ac */ /* 0x000e260008000a00 */
[----:B------:R-:W2:Y:S08]  /*0140*/  I2F.F64 R10, R10 ;  /* 0x0000000a000a7312 */ /* 0x000eb00000201c00 */
[----:B------:R-:W0:Y:S01]  /*0150*/  I2F.F64 R8, R8 ;  /* 0x0000000800087312 */ /* 0x000e220000201c00 */
[----:B--2---:R-:W-:-:S08]  /*0160*/  DMUL R2, R10, UR8 ;  /* 0x000000080a027c28 */ /* 0x004fd00008000000 */
[----:B0-----:R-:W-:Y:S01]  /*0170*/  DFMA R2, R8, UR4, R2 ;  /* 0x0000000408027c2b */ /* 0x001fe20008000002 */
[----:B------:R-:W-:Y:S01]  /*0180*/  UMOV UR4, 0xd9d7bdbb ;  /* 0xd9d7bdbb00047882 */ /* 0x000fe20000000000 */
[----:B------:R-:W-:-:S06]  /*0190*/  UMOV UR5, 0x3ddb7cdf ;  /* 0x3ddb7cdf00057882 */ /* 0x000fcc0000000000 */
[----:B------:R-:W-:-:S08]  /*01a0*/  DADD R6, R2, UR10 ;  /* 0x0000000a02067e29 */ /* 0x000fd00008000000 */
[----:B------:R-:W-:Y:S01]  /*01b0*/  DSETP.GEU.AND P0, PT, |R6|, UR4, PT ;  /* 0x0000000406007e2a */ /* 0x000fe2000bf0e200 */
[----:B------:R-:W0:-:S13]  /*01c0*/  LDCU.64 UR4, c[0x0][0x358] ;  /* 0x00006b00ff0477ac */ /* 0x000e1a0008000a00 */
[----:B------:R-:W-:Y:S05]  /*01d0*/  @P0 BRA `(.L_x_0) ;  /* 0x0000000000200947 */ /* 0x000fea0003800000 */
[----:B------:R-:W1:Y:S01]  /*01e0*/  LDCU UR6, c[0x0][0x3b0] ;  /* 0x00007600ff0677ac */ /* 0x000e620008000800 */
[----:B------:R-:W2:Y:S01]  /*01f0*/  LDCU.64 UR8, c[0x0][0x3a8] ;  /* 0x00007500ff0877ac */ /* 0x000ea20008000a00 */
[----:B-1----:R-:W-:-:S05]  /*0200*/  IMAD R4, R4, UR6, RZ ;  /* 0x0000000604047c24 */ /* 0x002fca000f8e02ff */
[----:B--2---:R-:W-:-:S04]  /*0210*/  IADD3 R2, P0, PT, R4, UR8, RZ ;  /* 0x0000000804027c10 */ /* 0x004fc8000ff1e0ff */
[----:B------:R-:W-:-:S03]  /*0220*/  LEA.HI.X.SX32 R3, R4, UR9, 0x1, P0 ;  /* 0x0000000904037c11 */ /* 0x000fc600080f0eff */
[----:B------:R-:W-:-:S05]  /*0230*/  IMAD.WIDE R2, R5, 0x4, R2 ;  /* 0x0000000405027825 */ /* 0x000fca00078e0202 */
[----:B0-----:R-:W-:Y:S01]  /*0240*/  STG.E desc[UR4][R2.64], RZ ;  /* 0x000000ff02007986 */ /* 0x001fe2000c101904 */
[----:B------:R-:W-:Y:S05]  /*0250*/  EXIT ;  /* 0x000000000000794d */ /* 0x000fea0003800000 */
.L_x_0:
[----:B------:R-:W1:Y:S01]  /*0260*/  MUFU.RCP64H R13, R7 ;  /* 0x00000007000d7308 */ /* 0x000e620000001800 */
[----:B------:R-:W-:Y:S01]  /*0270*/  IMAD.MOV.U32 R12, RZ, RZ, 0x1 ;  /* 0x00000001ff0c7424 */ /* 0x000fe200078e00ff */
[----:B------:R-:W2:Y:S01]  /*0280*/  LDCU.128 UR8, c[0x0][0x3d0] ;  /* 0x00007a00ff0877ac */ /* 0x000ea20008000c00 */
[----:B------:R-:W-:Y:S01]  /*0290*/  BSSY.RECONVERGENT B0, `(.L_x_1) ;  /* 0x000001a000007945 */ /* 0x000fe20003800200 */
[----:B------:R-:W-:Y:S01]  /*02a0*/  IMAD.MOV.U32 R26, RZ, RZ, RZ ;  /* 0x000000ffff1a7224 */ /* 0x000fe200078e00ff */
[----:B------:R-:W3:Y:S02]  /*02b0*/  LDCU.64 UR6, c[0x0][0x3c8] ;  /* 0x00007900ff0677ac */ /* 0x000ee40008000a00 */
[----:B-1----:R-:W-:-:S08]  /*02c0*/  DFMA R2, -R6, R12, 1 ;  /* 0x3ff000000602742b */ /* 0x002fd0000000010c */
[----:B------:R-:W-:Y:S02]  /*02d0*/  DFMA R14, R2, R2, R2 ;  /* 0x00000002020e722b */ /* 0x000fe40000000002 */
[----:B--2---:R-:W-:-:S06]  /*02e0*/  DMUL R2, R10, UR8 ;  /* 0x000000080a027c28 */ /* 0x004fcc0008000000 */
[----:B------:R-:W-:Y:S02]  /*02f0*/  DFMA R14, R12, R14, R12 ;  /* 0x0000000e0c0e722b */ /* 0x000fe4000000000c */
[----:B---3--:R-:W-:-:S06]  /*0300*/  DFMA R2, R8, UR6, R2 ;  /* 0x0000000608027c2b */ /* 0x008fcc0008000002 */
[----:B------:R-:W-:Y:S02]  /*0310*/  DFMA R16, -R6, R14, 1 ;  /* 0x3ff000000610742b */ /* 0x000fe4000000010e */
[----:B------:R-:W-:-:S06]  /*0320*/  DADD R12, R2, UR10 ;  /* 0x0000000a020c7e29 */ /* 0x000fcc0008000000 */
[----:B------:R-:W-:-:S04]  /*0330*/  DFMA R16, R14, R16, R14 ;  /* 0x000000100e10722b */ /* 0x000fc8000000000e */
[----:B------:R-:W-:-:S04]  /*0340*/  FSETP.GEU.AND P1, PT, |R13|, 6.5827683646048100446e-37, PT ;  /* 0x036000000d00780b */ /* 0x000fc80003f2e200 */
[----:B------:R-:W-:-:S08]  /*0350*/  DMUL R2, R12, R16 ;  /* 0x000000100c027228 */ /* 0x000fd00000000000 */
[----:B------:R-:W-:-:S08]  /*0360*/  DFMA R14, -R6, R2, R12 ;  /* 0x00000002060e722b */ /* 0x000fd0000000010c */
[----:B------:R-:W-:-:S10]  /*0370*/  DFMA R2, R16, R14, R2 ;  /* 0x0000000e1002722b */ /* 0x000fd40000000002 */
[----:B------:R-:W-:-:S05]  /*0380*/  FFMA R0, RZ, R7, R3 ;  /* 0x00000007ff007223 */ /* 0x000fca0000000003 */
[----:B------:R-:W-:-:S13]  /*0390*/  FSETP.GT.AND P0, PT, |R0|, 1.469367938527859385e-39, PT ;  /* 0x001000000000780b */ /* 0x000fda0003f04200 */
[----:B------:R-:W-:Y:S05]  /*03a0*/  @P0 BRA P1, `(.L_x_2) ;  /* 0x0000000000200947 */ /* 0x000fea0000800000 */
[----:B------:R-:W-:Y:S01]  /*03b0*/  IMAD.MOV.U32 R16, RZ, RZ, R12 ;  /* 0x000000ffff107224 */ /* 0x000fe200078e000c */
[----:B------:R-:W-:Y:S01]  /*03c0*/  MOV R0, 0x410 ;  /* 0x0000041000007802 */ /* 0x000fe20000000f00 */
[----:B------:R-:W-:Y:S02]  /*03d0*/  IMAD.MOV.U32 R17, RZ, RZ, R13 ;  /* 0x000000ffff117224 */ /* 0x000fe400078e000d */
[----:B------:R-:W-:Y:S02]  /*03e0*/  IMAD.MOV.U32 R14, RZ, RZ, R6 ;  /* 0x000000ffff0e7224 */ /* 0x000fe400078e0006 */
[----:B------:R-:W-:-:S07]  /*03f0*/  IMAD.MOV.U32 R15, RZ, RZ, R7 ;  /* 0x000000ffff0f7224 */ /* 0x000fce00078e0007 */
[----:B0-----:R-:W-:Y:S05]  /*0400*/  CALL.REL.NOINC `($__internal_0_$__cuda_sm20_div_rn_f64_full) ;  /* 0x0000000800e47944 */ /* 0x001fea0003c00000 */
[----:B------:R-:W-:Y:S02]  /*0410*/  IMAD.MOV.U32 R2, RZ, RZ, R20 ;  /* 0x000000ffff027224 */ /* 0x000fe400078e0014 */
[----:B------:R-:W-:-:S07]  /*0420*/  IMAD.MOV.U32 R3, RZ, RZ, R21 ;  /* 0x000000ffff037224 */ /* 0x000fce00078e0015 */
.L_x_2:
[----:B0-----:R-:W-:Y:S05]  /*0430*/  BSYNC.RECONVERGENT B0 ;  /* 0x0000000000007941 */ /* 0x001fea0003800200 */
.L_x_1:
[----:B------:R-:W0:Y:S01]  /*0440*/  MUFU.RCP64H R13, R7 ;  /* 0x00000007000d7308 */ /* 0x000e220000001800 */
[----:B------:R-:W-:Y:S01]  /*0450*/  IMAD.MOV.U32 R12, RZ, RZ, 0x1 ;  /* 0x00000001ff0c7424 */ /* 0x000fe200078e00ff */
[----:B------:R-:W1:Y:S01]  /*0460*/  LDCU.128 UR8, c[0x0][0x3e0] ;  /* 0x00007c00ff0877ac */ /* 0x000e620008000c00 */
[----:B------:R-:W-:Y:S01]  /*0470*/  BSSY.RECONVERGENT B0, `(.L_x_3) ;  /* 0x0000019000007945 */ /* 0x000fe20003800200 */
[----:B------:R-:W2:Y:S03]  /*0480*/  LDCU.64 UR6, c[0x0][0x3f0] ;  /* 0x00007e00ff0677ac */ /* 0x000ea60008000a00 */
[----:B0-----:R-:W-:Y:S02]  /*0490*/  DFMA R14, -R6, R12, 1 ;  /* 0x3ff00000060e742b */ /* 0x001fe4000000010c */
[----:B-1----:R-:W-:-:S06]  /*04a0*/  DMUL R10, R10, UR10 ;  /* 0x0000000a0a0a7c28 */ /* 0x002fcc0008000000 */
[----:B------:R-:W-:Y:S02]  /*04b0*/  DFMA R14, R14, R14, R14 ;  /* 0x0000000e0e0e722b */ /* 0x000fe4000000000e */
[----:B------:R-:W-:-:S06]  /*04c0*/  DFMA R10, R8, UR8, R10 ;  /* 0x00000008080a7c2b */ /* 0x000fcc000800000a */
[----:B------:R-:W-:Y:S02]  /*04d0*/  DFMA R14, R12, R14, R12 ;  /* 0x0000000e0c0e722b */ /* 0x000fe4000000000c */
[----:B--2---:R-:W-:-:S06]  /*04e0*/  DADD R10, R10, UR6 ;  /* 0x000000060a0a7e29 */ /* 0x004fcc0008000000 */
[----:B------:R-:W-:-:S04]  /*04f0*/  DFMA R8, -R6, R14, 1 ;  /* 0x3ff000000608742b */ /* 0x000fc8000000010e */
[----:B------:R-:W-:-:S04]  /*0500*/  FSETP.GEU.AND P1, PT, |R11|, 6.5827683646048100446e-37, PT ;  /* 0x036000000b00780b */ /* 0x000fc80003f2e200 */
[----:B------:R-:W-:-:S08]  /*0510*/  DFMA R14, R14, R8, R14 ;  /* 0x000000080e0e722b */ /* 0x000fd0000000000e */
        /* <DEDUP_REMOVED lines=11> */
[----:B------:R-:W-:Y:S05]  /*05d0*/  CALL.REL.NOINC `($__internal_0_$__cuda_sm20_div_rn_f64_full) ;  /* 0x0000000800707944 */ /* 0x000fea0003c00000 */
[----:B------:R-:W-:Y:S01]  /*05e0*/  IMAD.MOV.U32 R8, RZ, RZ, R20 ;  /* 0x000000ffff087224 */ /* 0x000fe200078e0014 */
[----:B------:R-:W-:-:S07]  /*05f0*/  MOV R9, R21 ;  /* 0x0000001500097202 */ /* 0x000fce0000000f00 */
.L_x_4:
[----:B------:R-:W-:Y:S05]  /*0600*/  BSYNC.RECONVERGENT B0 ;  /* 0x0000000000007941 */ /* 0x000fea0003800200 */
.L_x_3:
[----:B------:R-:W0:Y:S01]  /*0610*/  LDCU UR6, c[0x0][0x410] ;  /* 0x00008200ff0677ac */ /* 0x000e220008000800 */
[----:B------:R1:W2:Y:S01]  /*0620*/  F2F.F32.F64 R2, R2 ;  /* 0x0000000200027310 */ /* 0x0002a20000301000 */
[----:B------:R-:W-:Y:S07]  /*0630*/  BSSY.RECONVERGENT B0, `(.L_x_5) ;  /* 0x000008e000007945 */ /* 0x000fee0003800200 */
[----:B------:R1:W3:Y:S01]  /*0640*/  F2F.F32.F64 R8, R8 ;  /* 0x0000000800087310 */ /* 0x0002e20000301000 */
[----:B0-----:R-:W-:-:S09]  /*0650*/  UISETP.NE.AND UP0, UPT, UR6, 0x4, UPT ;  /* 0x000000040600788c */ /* 0x001fd2000bf05270 */
[----:B-123--:R-:W-:Y:S05]  /*0660*/  BRA.U !UP0, `(.L_x_6) ;  /* 0x0000000508447547 */ /* 0x00efea000b800000 */
[----:B------:R-:W-:-:S09]  /*0670*/  UISETP.NE.AND UP0, UPT, UR6, 0x2, UPT ;  /* 0x000000020600788c */ /* 0x000fd2000bf05270 */
[----:B------:R-:W-:Y:S05]  /*0680*/  BRA.U !UP0, `(.L_x_7) ;  /* 0x0000000108547547 */ /* 0x000fea000b800000 */
[----:B------:R-:W-:-:S09]  /*0690*/  UISETP.NE.AND UP0, UPT, UR6, 0x1, UPT ;  /* 0x000000010600788c */ /* 0x000fd2000bf05270 */
[----:B------:R-:W-:Y:S05]  /*06a0*/  BRA.U UP0, `(.L_x_8) ;  /* 0x0000000900187547 */ /* 0x000fea000b800000 */
[----:B------:R-:W-:Y:S01]  /*06b0*/  FADD R8, R8, 0.5 ;  /* 0x3f00000008087421 */ /* 0x000fe20000000000 */
[----:B------:R-:W-:Y:S01]  /*06c0*/  FADD R2, R2, 0.5 ;  /* 0x3f00000002027421 */ /* 0x000fe20000000000 */
[----:B------:R-:W0:Y:S03]  /*06d0*/  LDCU.64 UR6, c[0x0][0x388] ;  /* 0x00007100ff0677ac */ /* 0x000e260008000a00 */
[----:B------:R-:W0:Y:S08]  /*06e0*/  F2I.TRUNC.NTZ R3, R2 ;  /* 0x0000000200037305 */ /* 0x000e30000020f100 */
[----:B------:R-:W1:Y:S01]  /*06f0*/  F2I.TRUNC.NTZ R8, R8 ;  /* 0x0000000800087305 */ /* 0x000e62000020f100 */
[----:B0-----:R-:W-:-:S04]  /*0700*/  ISETP.GE.AND P0, PT, R3, UR6, PT ;  /* 0x0000000603007c0c */ /* 0x001fc8000bf06270 */
[----:B------:R-:W-:Y:S02]  /*0710*/  ISETP.LT.OR P0, PT, R3, RZ, P0 ;  /* 0x000000ff0300720c */ /* 0x000fe40000701670 */
[----:B-1----:R-:W-:-:S04]  /*0720*/  ISETP.GE.AND P1, PT, R8, UR7, PT ;  /* 0x0000000708007c0c */ /* 0x002fc8000bf26270 */
[----:B------:R-:W-:-:S04]  /*0730*/  ISETP.LT.OR P1, PT, R8, RZ, P1 ;  /* 0x000000ff0800720c */ /* 0x000fc80000f21670 */
[----:B------:R-:W-:-:S13]  /*0740*/  PLOP3.LUT P0, PT, P0, P1, PT, 0xf8, 0x8f ;  /* 0x00000000008f781c */ /* 0x000fda0000703f70 */
[----:B------:R-:W-:Y:S05]  /*0750*/  @P0 BRA `(.L_x_8) ;  /* 0x0000000400ec0947 */ /* 0x000fea0003800000 */
[----:B------:R-:W0:Y:S01]  /*0760*/  LDCU UR6, c[0x0][0x390] ;  /* 0x00007200ff0677ac */ /* 0x000e220008000800 */
[----:B------:R-:W1:Y:S01]  /*0770*/  LDCU.64 UR8, c[0x0][0x380] ;  /* 0x00007000ff0877ac */ /* 0x000e620008000a00 */
[----:B0-----:R-:W-:-:S05]  /*0780*/  IMAD R0, R8, UR6, RZ ;  /* 0x0000000608007c24 */ /* 0x001fca000f8e02ff */
[----:B-1----:R-:W-:-:S04]  /*0790*/  IADD3 R26, P0, PT, R0, UR8, RZ ;  /* 0x00000008001a7c10 */ /* 0x002fc8000ff1e0ff */
[----:B------:R-:W-:-:S03]  /*07a0*/  LEA.HI.X.SX32 R27, R0, UR9, 0x1, P0 ;  /* 0x00000009001b7c11 */ /* 0x000fc600080f0eff */
[----:B------:R-:W-:-:S06]  /*07b0*/  IMAD.WIDE.U32 R26, R3, 0x4, R26 ;  /* 0x00000004031a7825 */ /* 0x000fcc00078e001a */
[----:B------:R1:W5:Y:S01]  /*07c0*/  LDG.E R26, desc[UR4][R26.64] ;  /* 0x000000041a1a7981 */ /* 0x000362000c1e1900 */
[----:B------:R-:W-:Y:S05]  /*07d0*/  BRA `(.L_x_8) ;  /* 0x0000000400cc7947 */ /* 0x000fea0003800000 */
.L_x_7:
[----:B------:R-:W0:Y:S01]  /*07e0*/  LDC.64 R6, c[0x0][0x388] ;  /* 0x0000e200ff067b82 */ /* 0x000e220000000a00 */
[----:B------:R-:W1:Y:S08]  /*07f0*/  F2I.FLOOR.NTZ R0, R8 ;  /* 0x0000000800007305 */ /* 0x000e700000207100 */
[----:B------:R-:W2:Y:S01]  /*0800*/  F2I.FLOOR.NTZ R9, R2 ;  /* 0x0000000200097305 */ /* 0x000ea20000207100 */
[----:B-1----:R-:W-:-:S02]  /*0810*/  VIADD R10, R0, 0x1 ;  /* 0x00000001000a7836 */ /* 0x002fc40000000000 */
[C---:B--2---:R-:W-:Y:S01]  /*0820*/  VIADD R11, R9.reuse, 0x1 ;  /* 0x00000001090b7836 */ /* 0x044fe20000000000 */
[----:B------:R-:W-:Y:S02]  /*0830*/  LOP3.LUT R3, R9, R0, RZ, 0xfc, !PT ;  /* 0x0000000009037212 */ /* 0x000fe400078efcff */
[----:B0-----:R-:W-:Y:S02]  /*0840*/  ISETP.GE.AND P0, PT, R10, R7, PT ;  /* 0x000000070a00720c */ /* 0x001fe40003f06270 */
[----:B------:R-:W-:Y:S02]  /*0850*/  ISETP.GT.AND P1, PT, R3, -0x1, PT ;  /* 0xffffffff0300780c */ /* 0x000fe40003f24270 */
[----:B------:R-:W-:-:S13]  /*0860*/  ISETP.LT.AND P0, PT, R11, R6, !P0 ;  /* 0x000000060b00720c */ /* 0x000fda0004701270 */
[----:B------:R-:W-:Y:S05]  /*0870*/  @P0 BRA P1, `(.L_x_9) ;  /* 0x0000000000500947 */ /* 0x000fea0000800000 */
[----:B------:R-:W-:Y:S01]  /*0880*/  FADD R8, R8, 0.5 ;  /* 0x3f00000008087421 */ /* 0x000fe20000000000 */
[----:B------:R-:W-:Y:S01]  /*0890*/  FADD R2, R2, 0.5 ;  /* 0x3f00000002027421 */ /* 0x000fe20000000000 */
[----:B------:R-:W0:Y:S02]  /*08a0*/  LDCU UR6, c[0x0][0x390] ;  /* 0x00007200ff0677ac */ /* 0x000e240008000800 */
[----:B------:R-:W1:Y:S01]  /*08b0*/  F2I.TRUNC.NTZ R0, R8 ;  /* 0x0000000800007305 */ /* 0x000e62000020f100 */
[----:B------:R-:W2:Y:S07]  /*08c0*/  LDCU.64 UR8, c[0x0][0x380] ;  /* 0x00007000ff0877ac */ /* 0x000eae0008000a00 */
[----:B------:R-:W3:Y:S01]  /*08d0*/  F2I.TRUNC.NTZ R3, R2 ;  /* 0x0000000200037305 */ /* 0x000ee2000020f100 */
[----:B-1----:R-:W-:-:S02]  /*08e0*/  ISETP.GE.AND P1, PT, R0, R7, PT ;  /* 0x000000070000720c */ /* 0x002fc40003f26270 */
[----:B------:R-:W-:-:S11]  /*08f0*/  ISETP.GE.AND P0, PT, R0, RZ, PT ;  /* 0x000000ff0000720c */ /* 0x000fd60003f06270 */
[----:B------:R-:W-:Y:S01]  /*0900*/  @P1 VIADD R0, R7, 0xffffffff ;  /* 0xffffffff07001836 */ /* 0x000fe20000000000 */
[----:B---3--:R-:W-:-:S04]  /*0910*/  ISETP.GE.AND P1, PT, R3, R6, PT ;  /* 0x000000060300720c */ /* 0x008fc80003f26270 */
[----:B------:R-:W-:Y:S02]  /*0920*/  SEL R0, R0, RZ, P0 ;  /* 0x000000ff00007207 */ /* 0x000fe40000000000 */
[----:B------:R-:W-:-:S03]  /*0930*/  ISETP.GE.AND P0, PT, R3, RZ, PT ;  /* 0x000000ff0300720c */ /* 0x000fc60003f06270 */
[----:B0-----:R-:W-:-:S04]  /*0940*/  IMAD R0, R0, UR6, RZ ;  /* 0x0000000600007c24 */ /* 0x001fc8000f8e02ff */
[----:B------:R-:W-:Y:S01]  /*0950*/  @P1 VIADD R3, R6, 0xffffffff ;  /* 0xffffffff06031836 */ /* 0x000fe20000000000 */
[----:B--2---:R-:W-:-:S04]  /*0960*/  IADD3 R26, P2, PT, R0, UR8, RZ ;  /* 0x00000008001a7c10 */ /* 0x004fc8000ff5e0ff */
[----:B------:R-:W-:Y:S02]  /*0970*/  LEA.HI.X.SX32 R27, R0, UR9, 0x1, P2 ;  /* 0x00000009001b7c11 */ /* 0x000fe400090f0eff */
[----:B------:R-:W-:-:S05]  /*0980*/  SEL R3, R3, RZ, P0 ;  /* 0x000000ff03037207 */ /* 0x000fca0000000000 */
[----:B------:R-:W-:-:S06]  /*0990*/  IMAD.WIDE R26, R3, 0x4, R26 ;  /* 0x00000004031a7825 */ /* 0x000fcc00078e021a */
[----:B------:R0:W5:Y:S01]  /*09a0*/  LDG.E R26, desc[UR4][R26.64] ;  /* 0x000000041a1a7981 */ /* 0x000162000c1e1900 */
[----:B------:R-:W-:Y:S05]  /*09b0*/  BRA `(.L_x_8) ;  /* 0x0000000400547947 */ /* 0x000fea0003800000 */
.L_x_9:
[----:B------:R-:W0:Y:S01]  /*09c0*/  LDC R3, c[0x0][0x390] ;  /* 0x0000e400ff037b82 */ /* 0x000e220000000800 */
[----:B------:R-:W1:Y:S01]  /*09d0*/  LDCU.64 UR6, c[0x0][0x380] ;  /* 0x00007000ff0677ac */ /* 0x000e620008000a00 */
[----:B0-----:R-:W-:-:S05]  /*09e0*/  IMAD R7, R0, R3, RZ ;  /* 0x0000000300077224 */ /* 0x001fca00078e02ff */
[----:B-1----:R-:W-:-:S04]  /*09f0*/  IADD3 R6, P0, PT, R7, UR6, RZ ;  /* 0x0000000607067c10 */ /* 0x002fc8000ff1e0ff */
[----:B------:R-:W-:Y:S02]  /*0a00*/  LEA.HI.X.SX32 R7, R7, UR7, 0x1, P0 ;  /* 0x0000000707077c11 */ /* 0x000fe400080f0eff */
[----:B------:R-:W-:-:S04]  /*0a10*/  IADD3 R12, P0, PT, R6, R3, RZ ;  /* 0x00000003060c7210 */ /* 0x000fc80007f1e0ff */
[----:B------:R-:W-:-:S03]  /*0a20*/  LEA.HI.X.SX32 R13, R3, R7, 0x1, P0 ;  /* 0x00000007030d7211 */ /* 0x000fc600000f0eff */
[----:B------:R-:W-:-:S04]  /*0a30*/  IMAD.WIDE.U32 R14, R11, 0x4, R12 ;  /* 0x000000040b0e7825 */ /* 0x000fc800078e000c */
[----:B------:R-:W-:Y:S02]  /*0a40*/  IMAD.WIDE.U32 R10, R11, 0x4, R6 ;  /* 0x000000040b0a7825 */ /* 0x000fe400078e0006 */
[----:B------:R-:W2:Y:S02]  /*0a50*/  LDG.E R14, desc[UR4][R14.64] ;  /* 0x000000040e0e7981 */ /* 0x000ea4000c1e1900 */
[C---:B------:R-:W-:Y:S02]  /*0a60*/  IMAD.WIDE.U32 R12, R9.reuse, 0x4, R12 ;  /* 0x00000004090c7825 */ /* 0x040fe400078e000c */
[----:B------:R-:W3:Y:S02]  /*0a70*/  LDG.E R10, desc[UR4][R10.64] ;  /* 0x000000040a0a7981 */ /* 0x000ee4000c1e1900 */
[----:B------:R-:W-:Y:S02]  /*0a80*/  IMAD.WIDE.U32 R6, R9, 0x4, R6 ;  /* 0x0000000409067825 */ /* 0x000fe400078e0006 */
[----:B------:R-:W4:Y:S04]  /*0a90*/  LDG.E R12, desc[UR4][R12.64] ;  /* 0x000000040c0c7981 */ /* 0x000f28000c1e1900 */
[----:B------:R-:W5:Y:S01]  /*0aa0*/  LDG.E R6, desc[UR4][R6.64] ;  /* 0x0000000406067981 */ /* 0x000f62000c1e1900 */
[----:B------:R-:W-:-:S02]  /*0ab0*/  I2FP.F32.S32 R3, R9 ;  /* 0x0000000900037245 */ /* 0x000fc40000201400 */
[----:B------:R-:W-:-:S03]  /*0ac0*/  I2FP.F32.S32 R9, R0 ;  /* 0x0000000000097245 */ /* 0x000fc60000201400 */
[----:B------:R-:W-:-:S04]  /*0ad0*/  FADD R3, R2, -R3 ;  /* 0x8000000302037221 */ /* 0x000fc80000000000 */
[----:B------:R-:W-:Y:S01]  /*0ae0*/  FADD R17, -R3, 1 ;  /* 0x3f80000003117421 */ /* 0x000fe20000000100 */
[----:B------:R-:W-:-:S04]  /*0af0*/  FADD R9, R8, -R9 ;  /* 0x8000000908097221 */ /* 0x000fc80000000000 */
[----:B------:R-:W-:Y:S01]  /*0b00*/  FADD R26, -R9, 1 ;  /* 0x3f800000091a7421 */ /* 0x000fe20000000100 */
[C---:B--2---:R-:W-:Y:S01]  /*0b10*/  FMUL R0, R3.reuse, R14 ;  /* 0x0000000e03007220 */ /* 0x044fe20000400000 */
[----:B---3--:R-:W-:-:S03]  /*0b20*/  FMUL R3, R3, R10 ;  /* 0x0000000a03037220 */ /* 0x008fc60000400000 */
[----:B----4-:R-:W-:Y:S01]  /*0b30*/  FFMA R0, R17, R12, R0 ;  /* 0x0000000c11007223 */ /* 0x010fe20000000000 */
[----:B-----5:R-:W-:-:S03]  /*0b40*/  FFMA R3, R6, R17, R3 ;  /* 0x0000001106037223 */ /* 0x020fc60000000003 */
[----:B------:R-:W-:-:S04]  /*0b50*/  FMUL R0, R9, R0 ;  /* 0x0000000009007220 */ /* 0x000fc80000400000 */
[----:B------:R-:W-:Y:S01]  /*0b60*/  FFMA R26, R3, R26, R0 ;  /* 0x0000001a031a7223 */ /* 0x000fe20000000000 */
[----:B------:R-:W-:Y:S06]  /*0b70*/  BRA `(.L_x_8) ;  /* 0x0000000000e47947 */ /* 0x000fec0003800000 */
.L_x_6:
        /* <DEDUP_REMOVED lines=27> */
[----:B------:R-:W-:-:S05]  /*0d30*/  IMAD.WIDE R2, R9, 0x4, R2 ;  /* 0x0000000409027825 */ /* 0x000fca00078e0202 */
[----:B------:R2:W5:Y:S01]  /*0d40*/  LDG.E R26, desc[UR4][R2.64] ;  /* 0x00000004021a7981 */ /* 0x000562000c1e1900 */
[----:B------:R-:W-:Y:S05]  /*0d50*/  BRA `(.L_x_8) ;  /* 0x00000000006c7947 */ /* 0x000fea0003800000 */
.L_x_10:
        /* <DEDUP_REMOVED lines=26> */
[----:B------:R-:W-:-:S07]  /*0f00*/  FFMA R26, R3, R26, R0 ;  /* 0x0000001a031a7223 */ /* 0x000fce0000000000 */
.L_x_8:
[----:B------:R-:W-:Y:S05]  /*0f10*/  BSYNC.RECONVERGENT B0 ;  /* 0x0000000000007941 */ /* 0x000fea0003800200 */
.L_x_5:
[----:B------:R-:W3:Y:S01]  /*0f20*/  LDCU UR6, c[0x0][0x3b0] ;  /* 0x00007600ff0677ac */ /* 0x000ee20008000800 */
[----:B------:R-:W2:Y:S01]  /*0f30*/  LDCU.64 UR8, c[0x0][0x3a8] ;  /* 0x00007500ff0877ac */ /* 0x000ea20008000a00 */
[----:B---3--:R-:W-:-:S05]  /*0f40*/  IMAD R4, R4, UR6, RZ ;  /* 0x0000000604047c24 */ /* 0x008fca000f8e02ff */
[----:B--2---:R-:W-:-:S04]  /*0f50*/  IADD3 R2, P0, PT, R4, UR8, RZ ;  /* 0x0000000804027c10 */ /* 0x004fc8000ff1e0ff */
[----:B------:R-:W-:-:S03]  /*0f60*/  LEA.HI.X.SX32 R3, R4, UR9, 0x1, P0 ;  /* 0x0000000904037c11 */ /* 0x000fc600080f0eff */
[----:B------:R-:W-:-:S05]  /*0f70*/  IMAD.WIDE R2, R5, 0x4, R2 ;  /* 0x0000000405027825 */ /* 0x000fca00078e0202 */
[----:B-----5:R-:W-:Y:S01]  /*0f80*/  STG.E desc[UR4][R2.64], R26 ;  /* 0x0000001a02007986 */ /* 0x020fe2000c101904 */
[----:B------:R-:W-:Y:S05]  /*0f90*/  EXIT ;  /* 0x000000000000794d */ /* 0x000fea0003800000 */
        .weak           $__internal_0_$__cuda_sm20_div_rn_f64_full
        .type           $__internal_0_$__cuda_sm20_div_rn_f64_full,@function
        .size           $__internal_0_$__cuda_sm20_div_rn_f64_full,(.L_x_52 - $__internal_0_$__cuda_sm20_div_rn_f64_full)
$__internal_0_$__cuda_sm20_div_rn_f64_full:
[C---:B------:R-:W-:Y:S01]  /*0fa0*/  FSETP.GEU.AND P0, PT, |R15|.reuse, 1.469367938527859385e-39, PT ;  /* 0x001000000f00780b */ /* 0x040fe20003f0e200 */
[----:B------:R-:W-:Y:S01]  /*0fb0*/  IMAD.MOV.U32 R18, RZ, RZ, 0x1 ;  /* 0x00000001ff127424 */ /* 0x000fe200078e00ff */
[----:B------:R-:W-:Y:S01]  /*0fc0*/  LOP3.LUT R12, R15, 0x800fffff, RZ, 0xc0, !PT ;  /* 0x800fffff0f0c7812 */ /* 0x000fe200078ec0ff */
[----:B------:R-:W-:Y:S01]  /*0fd0*/  BSSY.RECONVERGENT B1, `(.L_x_11) ;  /* 0x0000054000017945 */ /* 0x000fe20003800200 */
[C---:B------:R-:W-:Y:S02]  /*0fe0*/  FSETP.GEU.AND P2, PT, |R17|.reuse, 1.469367938527859385e-39, PT ;  /* 0x001000001100780b */ /* 0x040fe40003f4e200 */
[----:B------:R-:W-:Y:S01]  /*0ff0*/  LOP3.LUT R13, R12, 0x3ff00000, RZ, 0xfc, !PT ;  /* 0x3ff000000c0d7812 */ /* 0x000fe200078efcff */
[----:B------:R-:W-:Y:S01]  /*1000*/  IMAD.MOV.U32 R12, RZ, RZ, R14 ;  /* 0x000000ffff0c7224 */ /* 0x000fe200078e000e */
[----:B------:R-:W-:Y:S02]  /*1010*/  LOP3.LUT R27, R17, 0x7ff00000, RZ, 0xc0, !PT ;  /* 0x7ff00000111b7812 */ /* 0x000fe400078ec0ff */
[----:B------:R-:W-:-:S02]  /*1020*/  MOV R28, 0x1ca00000 ;  /* 0x1ca00000001c7802 */ /* 0x000fc40000000f00 */
[----:B------:R-:W-:Y:S01]  /*1030*/  LOP3.LUT R29, R15, 0x7ff00000, RZ, 0xc0, !PT ;  /* 0x7ff000000f1d7812 */ /* 0x000fe200078ec0ff */
[----:B------:R-:W-:-:S03]  /*1040*/  @!P0 DMUL R12, R14, 8.98846567431157953865e+307 ;  /* 0x7fe000000e0c8828 */ /* 0x000fc60000000000 */
[----:B------:R-:W-:Y:S02]  /*1050*/  ISETP.GE.U32.AND P1, PT, R27, R29, PT ;  /* 0x0000001d1b00720c */ /* 0x000fe40003f26070 */
[----:B------:R-:W-:Y:S01]  /*1060*/  @!P2 LOP3.LUT R20, R15, 0x7ff00000, RZ, 0xc0, !PT ;  /* 0x7ff000000f14a812 */ /* 0x000fe200078ec0ff */
[----:B------:R-:W0:Y:S03]  /*1070*/  MUFU.RCP64H R19, R13 ;  /* 0x0000000d00137308 */ /* 0x000e260000001800 */
[----:B------:R-:W-:Y:S02]  /*1080*/  @!P2 ISETP.GE.U32.AND P3, PT, R27, R20, PT ;  /* 0x000000141b00a20c */ /* 0x000fe40003f66070 */
[----:B------:R-:W-:Y:S02]  /*1090*/  @!P0 LOP3.LUT R29, R13, 0x7ff00000, RZ, 0xc0, !PT ;  /* 0x7ff000000d1d8812 */ /* 0x000fe400078ec0ff */
[----:B------:R-:W-:-:S04]  /*10a0*/  @!P2 SEL R21, R28, 0x63400000, !P3 ;  /* 0x634000001c15a807 */ /* 0x000fc80005800000 */
[----:B------:R-:W-:-:S04]  /*10b0*/  @!P2 LOP3.LUT R24, R21, 0x80000000, R17, 0xf8, !PT ;  /* 0x800000001518a812 */ /* 0x000fc800078ef811 */
[----:B------:R-:W-:Y:S01]  /*10c0*/  @!P2 LOP3.LUT R25, R24, 0x100000, RZ, 0xfc, !PT ;  /* 0x001000001819a812 */ /* 0x000fe200078efcff */
[----:B------:R-:W-:Y:S01]  /*10d0*/  @!P2 IMAD.MOV.U32 R24, RZ, RZ, RZ ;  /* 0x000000ffff18a224 */ /* 0x000fe200078e00ff */
[----:B0-----:R-:W-:-:S08]  /*10e0*/  DFMA R22, R18, -R12, 1 ;  /* 0x3ff000001216742b */ /* 0x001fd0000000080c */
[----:B------:R-:W-:-:S08]  /*10f0*/  DFMA R22, R22, R22, R22 ;  /* 0x000000161616722b */ /* 0x000fd00000000016 */
[----:B------:R-:W-:Y:S01]  /*1100*/  DFMA R22, R18, R22, R18 ;  /* 0x000000161216722b */ /* 0x000fe20000000012 */
[----:B------:R-:W-:Y:S01]  /*1110*/  SEL R19, R28, 0x63400000, !P1 ;  /* 0x634000001c137807 */ /* 0x000fe20004800000 */
[----:B------:R-:W-:-:S03]  /*1120*/  IMAD.MOV.U32 R18, RZ, RZ, R16 ;  /* 0x000000ffff127224 */ /* 0x000fc600078e0010 */
[----:B------:R-:W-:-:S03]  /*1130*/  LOP3.LUT R19, R19, 0x800fffff, R17, 0xf8, !PT ;  /* 0x800fffff13137812 */ /* 0x000fc600078ef811 */
[----:B------:R-:W-:-:S03]  /*1140*/  DFMA R20, R22, -R12, 1 ;  /* 0x3ff000001614742b */ /* 0x000fc6000000080c */
[----:B------:R-:W-:-:S05]  /*1150*/  @!P2 DFMA R18, R18, 2, -R24 ;  /* 0x400000001212a82b */ /* 0x000fca0000000818 */
[----:B------:R-:W-:-:S08]  /*1160*/  DFMA R20, R22, R20, R22 ;  /* 0x000000141614722b */ /* 0x000fd00000000016 */
[----:B------:R-:W-:-:S08]  /*1170*/  DMUL R22, R20, R18 ;  /* 0x0000001214167228 */ /* 0x000fd00000000000 */
[----:B------:R-:W-:-:S08]  /*1180*/  DFMA R24, R22, -R12, R18 ;  /* 0x8000000c1618722b */ /* 0x000fd00000000012 */
[----:B------:R-:W-:Y:S01]  /*1190*/  DFMA R24, R20, R24, R22 ;  /* 0x000000181418722b */ /* 0x000fe20000000016 */
[----:B------:R-:W-:Y:S01]  /*11a0*/  IMAD.MOV.U32 R22, RZ, RZ, R27 ;  /* 0x000000ffff167224 */ /* 0x000fe200078e001b */
[----:B------:R-:W-:-:S05]  /*11b0*/  @!P2 LOP3.LUT R22, R19, 0x7ff00000, RZ, 0xc0, !PT ;  /* 0x7ff000001316a812 */ /* 0x000fca00078ec0ff */
[----:B------:R-:W-:-:S05]  /*11c0*/  VIADD R20, R22, 0xffffffff ;  /* 0xffffffff16147836 */ /* 0x000fca0000000000 */
[----:B------:R-:W-:Y:S01]  /*11d0*/  ISETP.GT.U32.AND P0, PT, R20, 0x7feffffe, PT ;  /* 0x7feffffe1400780c */ /* 0x000fe20003f04070 */
[----:B------:R-:W-:-:S05]  /*11e0*/  VIADD R20, R29, 0xffffffff ;  /* 0xffffffff1d147836 */ /* 0x000fca0000000000 */
[----:B------:R-:W-:-:S13]  /*11f0*/  ISETP.GT.U32.OR P0, PT, R20, 0x7feffffe, P0 ;  /* 0x7feffffe1400780c */ /* 0x000fda0000704470 */
[----:B------:R-:W-:Y:S05]  /*1200*/  @P0 BRA `(.L_x_12) ;  /* 0x00000000006c0947 */ /* 0x000fea0003800000 */
[----:B------:R-:W-:-:S04]  /*1210*/  LOP3.LUT R20, R15, 0x7ff00000, RZ, 0xc0, !PT ;  /* 0x7ff000000f147812 */ /* 0x000fc800078ec0ff */
[CC--:B------:R-:W-:Y:S02]  /*1220*/  VIADDMNMX R16, R27.reuse, -R20.reuse, 0xb9600000, !PT ;  /* 0xb96000001b107446 */ /* 0x0c0fe40007800914 */
[----:B------:R-:W-:Y:S02]  /*1230*/  ISETP.GE.U32.AND P0, PT, R27, R20, PT ;  /* 0x000000141b00720c */ /* 0x000fe40003f06070 */
[----:B------:R-:W-:Y:S02]  /*1240*/  VIMNMX R16, PT, PT, R16, 0x46a00000, PT ;  /* 0x46a0000010107848 */ /* 0x000fe40003fe0100 */
[----:B------:R-:W-:-:S05]  /*1250*/  SEL R17, R28, 0x63400000, !P0 ;  /* 0x634000001c117807 */ /* 0x000fca0004000000 */
[----:B------:R-:W-:Y:S02]  /*1260*/  IMAD.IADD R22, R16, 0x1, -R17 ;  /* 0x0000000110167824 */ /* 0x000fe400078e0a11 */
[----:B------:R-:W-:Y:S02]  /*1270*/  IMAD.MOV.U32 R16, RZ, RZ, RZ ;  /* 0x000000ffff107224 */ /* 0x000fe400078e00ff */
[----:B------:R-:W-:-:S06]  /*1280*/  VIADD R17, R22, 0x7fe00000 ;  /* 0x7fe0000016117836 */ /* 0x000fcc0000000000 */
[----:B------:R-:W-:-:S10]  /*1290*/  DMUL R20, R24, R16 ;  /* 0x0000001018147228 */ /* 0x000fd40000000000 */
[----:B------:R-:W-:-:S13]  /*12a0*/  FSETP.GTU.AND P0, PT, |R21|, 1.469367938527859385e-39, PT ;  /* 0x001000001500780b */ /* 0x000fda0003f0c200 */
[----:B------:R-:W-:Y:S05]  /*12b0*/  @P0 BRA `(.L_x_13) ;  /* 0x0000000000940947 */ /* 0x000fea0003800000 */
[----:B------:R-:W-:Y:S01]  /*12c0*/  DFMA R12, R24, -R12, R18 ;  /* 0x8000000c180c722b */ /* 0x000fe20000000012 */
[----:B------:R-:W-:-:S09]  /*12d0*/  IMAD.MOV.U32 R16, RZ, RZ, RZ ;  /* 0x000000ffff107224 */ /* 0x000fd200078e00ff */
[C---:B------:R-:W-:Y:S02]  /*12e0*/  FSETP.NEU.AND P0, PT, R13.reuse, RZ, PT ;  /* 0x000000ff0d00720b */ /* 0x040fe40003f0d000 */
[----:B------:R-:W-:-:S04]  /*12f0*/  LOP3.LUT R15, R13, 0x80000000, R15, 0x48, !PT ;  /* 0x800000000d0f7812 */ /* 0x000fc800078e480f */
[----:B------:R-:W-:-:S07]  /*1300*/  LOP3.LUT R17, R15, R17, RZ, 0xfc, !PT ;  /* 0x000000110f117212 */ /* 0x000fce00078efcff */
[----:B------:R-:W-:Y:S05]  /*1310*/  @!P0 BRA `(.L_x_13) ;  /* 0x00000000007c8947 */ /* 0x000fea0003800000 */
[----:B------:R-:W-:Y:S01]  /*1320*/  IMAD.MOV R13, RZ, RZ, -R22 ;  /* 0x000000ffff0d7224 */ /* 0x000fe200078e0a16 */
[----:B------:R-:W-:Y:S01]  /*1330*/  MOV R12, RZ ;  /* 0x000000ff000c7202 */ /* 0x000fe20000000f00 */
[----:B------:R-:W-:-:S05]  /*1340*/  DMUL.RP R16, R24, R16 ;  /* 0x0000001018107228 */ /* 0x000fca0000008000 */
[----:B------:R-:W-:-:S05]  /*1350*/  DFMA R12, R20, -R12, R24 ;  /* 0x8000000c140c722b */ /* 0x000fca0000000018 */
[----:B------:R-:W-:Y:S02]  /*1360*/  LOP3.LUT R15, R17, R15, RZ, 0x3c, !PT ;  /* 0x0000000f110f7212 */ /* 0x000fe400078e3cff */
[----:B------:R-:W-:-:S04]  /*1370*/  IADD3 R12, PT, PT, -R22, -0x43300000, RZ ;  /* 0xbcd00000160c7810 */ /* 0x000fc80007ffe1ff */
[----:B------:R-:W-:-:S04]  /*1380*/  FSETP.NEU.AND P0, PT, |R13|, R12, PT ;  /* 0x0000000c0d00720b */ /* 0x000fc80003f0d200 */
[----:B------:R-:W-:Y:S02]  /*1390*/  FSEL R20, R16, R20, !P0 ;  /* 0x0000001410147208 */ /* 0x000fe40004000000 */
[----:B------:R-:W-:Y:S01]  /*13a0*/  FSEL R21, R15, R21, !P0 ;  /* 0x000000150f157208 */ /* 0x000fe20004000000 */
[----:B------:R-:W-:Y:S06]  /*13b0*/  BRA `(.L_x_13) ;  /* 0x0000000000547947 */ /* 0x000fec0003800000 */
.L_x_12:
[----:B------:R-:W-:-:S14]  /*13c0*/  DSETP.NAN.AND P0, PT, R16, R16, PT ;  /* 0x000000101000722a */ /* 0x000fdc0003f08000 */
[----:B------:R-:W-:Y:S05]  /*13d0*/  @P0 BRA `(.L_x_14) ;  /* 0x0000000000440947 */ /* 0x000fea0003800000 */
[----:B------:R-:W-:-:S14]  /*13e0*/  DSETP.NAN.AND P0, PT, R14, R14, PT ;  /* 0x0000000e0e00722a */ /* 0x000fdc0003f08000 */
[----:B------:R-:W-:Y:S05]  /*13f0*/  @P0 BRA `(.L_x_15) ;  /* 0x0000000000300947 */ /* 0x000fea0003800000 */
[----:B------:R-:W-:Y:S01]  /*1400*/  ISETP.NE.AND P0, PT, R22, R29, PT ;  /* 0x0000001d1600720c */ /* 0x000fe20003f05270 */
[----:B------:R-:W-:Y:S02]  /*1410*/  IMAD.MOV.U32 R20, RZ, RZ, 0x0 ;  /* 0x00000000ff147424 */ /* 0x000fe400078e00ff */
[----:B------:R-:W-:-:S10]  /*1420*/  IMAD.MOV.U32 R21, RZ, RZ, -0x80000 ;  /* 0xfff80000ff157424 */ /* 0x000fd400078e00ff */
[----:B------:R-:W-:Y:S05]  /*1430*/  @!P0 BRA `(.L_x_13) ;  /* 0x0000000000348947 */ /* 0x000fea0003800000 */
[----:B------:R-:W-:Y:S02]  /*1440*/  ISETP.NE.AND P0, PT, R22, 0x7ff00000, PT ;  /* 0x7ff000001600780c */ /* 0x000fe40003f05270 */
[----:B------:R-:W-:Y:S02]  /*1450*/  LOP3.LUT R21, R17, 0x80000000, R15, 0x48, !PT ;  /* 0x8000000011157812 */ /* 0x000fe400078e480f */
[----:B------:R-:W-:-:S13]  /*1460*/  ISETP.EQ.OR P0, PT, R29, RZ, !P0 ;  /* 0x000000ff1d00720c */ /* 0x000fda0004702670 */
[----:B------:R-:W-:Y:S01]  /*1470*/  @P0 LOP3.LUT R12, R21, 0x7ff00000, RZ, 0xfc, !PT ;  /* 0x7ff00000150c0812 */ /* 0x000fe200078efcff */
[----:B------:R-:W-:Y:S02]  /*1480*/  @!P0 IMAD.MOV.U32 R20, RZ, RZ, RZ ;  /* 0x000000ffff148224 */ /* 0x000fe400078e00ff */
[----:B------:R-:W-:Y:S02]  /*1490*/  @P0 IMAD.MOV.U32 R20, RZ, RZ, RZ ;  /* 0x000000ffff140224 */ /* 0x000fe400078e00ff */
[----:B------:R-:W-:Y:S01]  /*14a0*/  @P0 IMAD.MOV.U32 R21, RZ, RZ, R12 ;  /* 0x000000ffff150224 */ /* 0x000fe200078e000c */
[----:B------:R-:W-:Y:S06]  /*14b0*/  BRA `(.L_x_13) ;  /* 0x0000000000147947 */ /* 0x000fec0003800000 */
.L_x_15:
[----:B------:R-:W-:Y:S01]  /*14c0*/  LOP3.LUT R21, R15, 0x80000, RZ, 0xfc, !PT ;  /* 0x000800000f157812 */ /* 0x000fe200078efcff */
[----:B------:R-:W-:Y:S01]  /*14d0*/  IMAD.MOV.U32 R20, RZ, RZ, R14 ;  /* 0x000000ffff147224 */ /* 0x000fe200078e000e */
[----:B------:R-:W-:Y:S06]  /*14e0*/  BRA `(.L_x_13) ;  /* 0x0000000000087947 */ /* 0x000fec0003800000 */
.L_x_14:
[----:B------:R-:W-:Y:S01]  /*14f0*/  LOP3.LUT R21, R17, 0x80000, RZ, 0xfc, !PT ;  /* 0x0008000011157812 */ /* 0x000fe200078efcff */
[----:B------:R-:W-:-:S07]  /*1500*/  IMAD.MOV.U32 R20, RZ, RZ, R16 ;  /* 0x000000ffff147224 */ /* 0x000fce00078e0010 */
.L_x_13:
[----:B------:R-:W-:Y:S05]  /*1510*/  BSYNC.RECONVERGENT B1 ;  /* 0x0000000000017941 */ /* 0x000fea0003800200 */
.L_x_11:
[----:B------:R-:W-:Y:S02]  /*1520*/  IMAD.MOV.U32 R12, RZ, RZ, R0 ;  /* 0x000000ffff0c7224 */ /* 0x000fe400078e0000 */
[----:B------:R-:W-:-:S04]  /*1530*/  IMAD.MOV.U32 R13, RZ, RZ, 0x0 ;  /* 0x00000000ff0d7424 */ /* 0x000fc800078e00ff */
[----:B------:R-:W-:Y:S05]  /*1540*/  RET.REL.NODEC R12 `(_Z34nppiWarpPerspective_32f_C1R_kernelPKf8NppiSizei8NppiRectPfiS2_dddddddddi) ;  /* 0xffffffe80cac7950 */ /* 0x000fea0003c3ffff */
.L_x_16:
[----:B------:R-:W-:-:S00]  /*1550*/  BRA `(.L_x_16) ;  /* 0xfffffffc00fc7947 */ /* 0x000fc0000383ffff */
[----:B------:R-:W-:-:S00]  /*1560*/  NOP ;  /* 0x0000000000007918 */ /* 0x000fc00000000000 */
        /* <DEDUP_REMOVED lines=9> */
.L_x_52:


//--------------------- .text._Z33nppiWarpPerspective_8u_C3R_kernelPKh8NppiSizei8NppiRectPhiS2_dddddddddi --------------------------
	.section	.text._Z33nppiWarpPerspective_8u_C3R_kernelPKh8NppiSizei8NppiRectPhiS2_dddddddddi,"ax",@progbits
	.align	128
        .global         _Z33nppiWarpPerspective_8u_C3R_kernelPKh8NppiSizei8NppiRectPhiS2_dddddddddi
        .type           _Z33nppiWarpPerspective_8u_C3R_kernelPKh8NppiSizei8NppiRectPhiS2_dddddddddi,@function
        .size           _Z33nppiWarpPerspective_8u_C3R_kernelPKh8NppiSizei8NppiRectPhiS2_dddddddddi,(.L_x_53 - _Z33nppiWarpPerspective_8u_C3R_kernelPKh8NppiSizei8NppiRectPhiS2_dddddddddi)
        .other          _Z33nppiWarpPerspective_8u_C3R_kernelPKh8NppiSizei8NppiRectPhiS2_dddddddddi,@"STO_CUDA_ENTRY STV_DEFAULT"
_Z33nppiWarpPerspective_8u_C3R_kernelPKh8NppiSizei8NppiRectPhiS2_dddddddddi:
.text._Z33nppiWarpPerspective_8u_C3R_kernelPKh8NppiSizei8NppiRectPhiS2_dddddddddi:
        /* <DEDUP_REMOVED lines=31> */
[----:B------:R-:W-:Y:S01]  /*01f0*/  IMAD R3, R5, 0x3, RZ ;  /* 0x0000000305037824 */ /* 0x000fe200078e02ff */
[----:B------:R-:W2:Y:S04]  /*0200*/  LDCU.64 UR8, c[0x0][0x3a8] ;  /* 0x00007500ff0877ac */ /* 0x000ea80008000a00 */
[----:B------:R-:W-:Y:S01]  /*0210*/  SHF.R.S32.HI R5, RZ, 0x1f, R3 ;  /* 0x0000001fff057819 */ /* 0x000fe20000011403 */
[----:B-1----:R-:W-:-:S05]  /*0220*/  IMAD R4, R4, UR6, RZ ;  /* 0x0000000604047c24 */ /* 0x002fca000f8e02ff */
[----:B--2---:R-:W-:Y:S02]  /*0230*/  IADD3 R2, P0, P1, R4, UR8, R3 ;  /* 0x0000000804027c10 */ /* 0x004fe4000f91e003 */
[----:B------:R-:W-:-:S04]  /*0240*/  SHF.R.S32.HI R4, RZ, 0x1f, R4 ;  /* 0x0000001fff047819 */ /* 0x000fc80000011404 */
[----:B------:R-:W-:-:S05]  /*0250*/  IADD3.X R3, PT, PT, R4, UR9, R5, P0, P1 ;  /* 0x0000000904037c10 */ /* 0x000fca00087e2405 */
[----:B0-----:R-:W-:Y:S04]  /*0260*/  STG.E.U8 desc[UR4][R2.64+0x2], RZ ;  /* 0x000002ff02007986 */ /* 0x001fe8000c101104 */
[----:B------:R-:W-:Y:S04]  /*0270*/  STG.E.U8 desc[UR4][R2.64+0x1], RZ ;  /* 0x000001ff02007986 */ /* 0x000fe8000c101104 */
[----:B------:R-:W-:Y:S01]  /*0280*/  STG.E.U8 desc[UR4][R2.64], RZ ;  /* 0x000000ff02007986 */ /* 0x000fe2000c101104 */
[----:B------:R-:W-:Y:S05]  /*0290*/  EXIT ;  /* 0x000000000000794d */ /* 0x000fea0003800000 */
.L_x_17:
[----:B------:R-:W1:Y:S01]  /*02a0*/  MUFU.RCP64H R7, R13 ;  /* 0x0000000d00077308 */ /* 0x000e620000001800 */
[----:B------:R-:W-:Y:S01]  /*02b0*/  IMAD.MOV.U32 R6, RZ, RZ, 0x1 ;  /* 0x00000001ff067424 */ /* 0x000fe200078e00ff */
[----:B------:R-:W2:Y:S01]  /*02c0*/  LDCU.128 UR8, c[0x0][0x3d0] ;  /* 0x00007a00ff0877ac */ /* 0x000ea20008000c00 */
[----:B------:R-:W-:Y:S01]  /*02d0*/  BSSY.RECONVERGENT B0, `(.L_x_18) ;  /* 0x0000017000007945 */ /* 0x000fe20003800200 */
[----:B------:R-:W3:Y:S03]  /*02e0*/  LDCU.64 UR6, c[0x0][0x3c8] ;  /* 0x00007900ff0677ac */ /* 0x000ee60008000a00 */
        /* <DEDUP_REMOVED lines=17> */
[----:B------:R-:W-:-:S07]  /*0400*/  IMAD.MOV.U32 R9, RZ, RZ, R13 ;  /* 0x000000ffff097224 */ /* 0x000fce00078e000d */
[----:B0-----:R-:W-:Y:S05]  /*0410*/  CALL.REL.NOINC `($__internal_1_$__cuda_sm20_div_rn_f64_full) ;  /* 0x0000000800e07944 */ /* 0x001fea0003c00000 */
[----:B------:R-:W-:Y:S02]  /*0420*/  IMAD.MOV.U32 R2, RZ, RZ, R20 ;  /* 0x000000ffff027224 */ /* 0x000fe400078e0014 */
[----:B------:R-:W-:-:S07]  /*0430*/  IMAD.MOV.U32 R3, RZ, RZ, R21 ;  /* 0x000000ffff037224 */ /* 0x000fce00078e0015 */
.L_x_19:
[----:B0-----:R-:W-:Y:S05]  /*0440*/  BSYNC.RECONVERGENT B0 ;  /* 0x0000000000007941 */ /* 0x001fea0003800200 */
.L_x_18:
        /* <DEDUP_REMOVED lines=25> */
[----:B------:R-:W-:Y:S05]  /*05e0*/  CALL.REL.NOINC `($__internal_1_$__cuda_sm20_div_rn_f64_full) ;  /* 0x00000008006c7944 */ /* 0x000fea0003c00000 */
[----:B------:R-:W-:Y:S02]  /*05f0*/  IMAD.MOV.U32 R6, RZ, RZ, R20 ;  /* 0x000000ffff067224 */ /* 0x000fe400078e0014 */
[----:B------:R-:W-:-:S07]  /*0600*/  IMAD.MOV.U32 R7, RZ, RZ, R21 ;  /* 0x000000ffff077224 */ /* 0x000fce00078e0015 */
.L_x_21:
[----:B------:R-:W-:Y:S05]  /*0610*/  BSYNC.RECONVERGENT B0 ;  /* 0x0000000000007941 */ /* 0x000fea0003800200 */
.L_x_20:
[----:B------:R-:W0:Y:S01]  /*0620*/  F2F.F32.F64 R6, R6 ;  /* 0x0000000600067310 */ /* 0x000e220000301000 */
[----:B------:R-:W1:Y:S01]  /*0630*/  LDCU UR9, c[0x0][0x3b0] ;  /* 0x00007600ff0977ac */ /* 0x000e620008000800 */
[----:B------:R-:W-:Y:S01]  /*0640*/  IMAD R10, R5, 0x3, RZ ;  /* 0x00000003050a7824 */ /* 0x000fe200078e02ff */
[----:B------:R-:W2:Y:S04]  /*0650*/  LDCU.64 UR6, c[0x0][0x388] ;  /* 0x00007100ff0677ac */ /* 0x000ea80008000a00 */
[----:B------:R-:W-:Y:S01]  /*0660*/  SHF.R.S32.HI R14, RZ, 0x1f, R10 ;  /* 0x0000001fff0e7819 */ /* 0x000fe2000001140a */
[----:B------:R-:W3:Y:S01]  /*0670*/  F2F.F32.F64 R3, R2 ;  /* 0x0000000200037310 */ /* 0x000ee20000301000 */
[----:B------:R-:W4:Y:S01]  /*0680*/  LDCU UR8, c[0x0][0x390] ;  /* 0x00007200ff0877ac */ /* 0x000f220008000800 */
[----:B0-----:R-:W-:-:S06]  /*0690*/  FADD R12, R6, 0.5 ;  /* 0x3f000000060c7421 */ /* 0x001fcc0000000000 */
[----:B------:R-:W0:Y:S01]  /*06a0*/  F2I.FLOOR.NTZ R9, R6 ;  /* 0x0000000600097305 */ /* 0x000e220000207100 */
[----:B-1----:R-:W-:Y:S01]  /*06b0*/  IMAD R13, R4, UR9, RZ ;  /* 0x00000009040d7c24 */ /* 0x002fe2000f8e02ff */
[----:B------:R-:W1:Y:S01]  /*06c0*/  LDCU UR9, c[0x0][0x410] ;  /* 0x00008200ff0977ac */ /* 0x000e620008000800 */
[----:B---3--:R-:W-:-:S05]  /*06d0*/  FADD R11, R3, 0.5 ;  /* 0x3f000000030b7421 */ /* 0x008fca0000000000 */
[----:B------:R-:W3:Y:S01]  /*06e0*/  F2I.FLOOR.NTZ R8, R3 ;  /* 0x0000000300087305 */ /* 0x000ee20000207100 */
[----:B------:R-:W-:Y:S01]  /*06f0*/  IADD3 R2, P1, PT, R13, R10, RZ ;  /* 0x0000000a0d027210 */ /* 0x000fe20007f3e0ff */
[----:B0-----:R-:W-:-:S06]  /*0700*/  VIADD R0, R9, 0x1 ;  /* 0x0000000109007836 */ /* 0x001fcc0000000000 */
[----:B------:R-:W0:Y:S01]  /*0710*/  F2I.TRUNC.NTZ R11, R11 ;  /* 0x0000000b000b7305 */ /* 0x000e22000020f100 */
[----:B------:R-:W-:Y:S02]  /*0720*/  I2FP.F32.S32 R5, R9 ;  /* 0x0000000900057245 */ /* 0x000fe40000201400 */
[----:B--2---:R-:W-:Y:S01]  /*0730*/  ISETP.GE.AND P0, PT, R0, UR7, PT ;  /* 0x0000000700007c0c */ /* 0x004fe2000bf06270 */
[----:B-1----:R-:W-:Y:S01]  /*0740*/  UISETP.NE.AND UP0, UPT, UR9, 0x2, UPT ;  /* 0x000000020900788c */ /* 0x002fe2000bf05270 */
[----:B---3--:R-:W-:-:S03]  /*0750*/  VIADD R4, R8, 0x1 ;  /* 0x0000000108047836 */ /* 0x008fc60000000000 */
[----:B------:R1:W2:Y:S01]  /*0760*/  F2I.TRUNC.NTZ R7, R12 ;  /* 0x0000000c00077305 */ /* 0x0002a2000020f100 */
[----:B------:R-:W-:Y:S02]  /*0770*/  I2FP.F32.S32 R10, R8 ;  /* 0x00000008000a7245 */ /* 0x000fe40000201400 */
[----:B------:R-:W-:Y:S02]  /*0780*/  LEA.HI.X.SX32 R0, R13, R14, 0x1, P1 ;  /* 0x0000000e0d007211 */ /* 0x000fe400008f0eff */
[----:B------:R-:W-:Y:S01]  /*0790*/  ISETP.LT.AND P0, PT, R4, UR6, !P0 ;  /* 0x0000000604007c0c */ /* 0x000fe2000c701270 */
[----:B------:R-:W-:Y:S01]  /*07a0*/  FADD R3, R3, -R10 ;  /* 0x8000000a03037221 */ /* 0x000fe20000000000 */
[C---:B0-----:R-:W-:Y:S01]  /*07b0*/  ISETP.GE.AND P1, PT, R11.reuse, UR6, PT ;  /* 0x000000060b007c0c */ /* 0x041fe2000bf26270 */
[----:B------:R-:W-:Y:S02]  /*07c0*/  IMAD R10, R8, 0x3, RZ ;  /* 0x00000003080a7824 */ /* 0x000fe400078e02ff */
[----:B-1----:R-:W-:Y:S01]  /*07d0*/  FADD R12, R6, -R5 ;  /* 0x80000005060c7221 */ /* 0x002fe20000000000 */
[----:B------:R-:W-:Y:S01]  /*07e0*/  IMAD R5, R11, 0x3, RZ ;  /* 0x000000030b057824 */ /* 0x000fe200078e02ff */
[----:B------:R-:W-:Y:S01]  /*07f0*/  LOP3.LUT R6, R8, R9, RZ, 0xfc, !PT ;  /* 0x0000000908067212 */ /* 0x000fe200078efcff */
[----:B----4-:R-:W-:Y:S01]  /*0800*/  IMAD R9, R9, UR8, RZ ;  /* 0x0000000809097c24 */ /* 0x010fe2000f8e02ff */
[----:B------:R-:W-:Y:S01]  /*0810*/  ISETP.GT.AND P1, PT, R11, -0x1, !P1 ;  /* 0xffffffff0b00780c */ /* 0x000fe20004f24270 */
[----:B------:R-:W-:Y:S01]  /*0820*/  FADD R13, -R3, 1 ;  /* 0x3f800000030d7421 */ /* 0x000fe20000000100 */
[C---:B--2---:R-:W-:Y:S01]  /*0830*/  IMAD R4, R7.reuse, UR8, RZ ;  /* 0x0000000807047c24 */ /* 0x044fe2000f8e02ff */
[----:B------:R-:W-:Y:S01]  /*0840*/  ISETP.GE.AND P2, PT, R7, UR7, PT ;  /* 0x0000000707007c0c */ /* 0x000fe2000bf46270 */
[----:B------:R-:W-:Y:S01]  /*0850*/  FADD R14, -R12, 1 ;  /* 0x3f8000000c0e7421 */ /* 0x000fe20000000100 */
[----:B------:R-:W-:-:S02]  /*0860*/  ISETP.GT.AND P0, PT, R6, -0x1, P0 ;  /* 0xffffffff0600780c */ /* 0x000fc40000704270 */
[----:B------:R-:W-:Y:S02]  /*0870*/  ISETP.GT.AND P2, PT, R7, -0x1, !P2 ;  /* 0xffffffff0700780c */ /* 0x000fe40005744270 */
[----:B------:R-:W-:Y:S02]  /*0880*/  IADD3 R5, P3, PT, R5, R4, RZ ;  /* 0x0000000405057210 */ /* 0x000fe40007f7e0ff */
[----:B------:R-:W-:Y:S02]  /*0890*/  PLOP3.LUT P1, PT, P1, P2, PT, 0x80, 0x8 ;  /* 0x000000000008781c */ /* 0x000fe40000f25070 */
[----:B------:R-:W-:Y:S02]  /*08a0*/  SHF.R.S32.HI R16, RZ, 0x1f, R9 ;  /* 0x0000001fff107819 */ /* 0x000fe40000011409 */
[----:B------:R-:W-:Y:S01]  /*08b0*/  LEA.HI.X.SX32 R6, R4, RZ, 0x1, P3 ;  /* 0x000000ff04067211 */ /* 0x000fe200018f0eff */
[----:B------:R-:W-:Y:S08]  /*08c0*/  BRA.U !UP0, `(.L_x_22) ;  /* 0x0000000108a07547 */ /* 0x000ff0000b800000 */
[----:B------:R-:W-:-:S09]  /*08d0*/  UISETP.NE.AND UP0, UPT, UR9, 0x1, UPT ;  /* 0x000000010900788c */ /* 0x000fd2000bf05270 */
[----:B------:R-:W-:Y:S05]  /*08e0*/  BRA.U UP0, `(.L_x_23) ;  /* 0x0000000100487547 */ /* 0x000fea000b800000 */
[----:B------:R-:W0:Y:S01]  /*08f0*/  LDCU.64 UR6, c[0x0][0x380] ;  /* 0x00007000ff0677ac */ /* 0x000e220008000a00 */
[----:B------:R-:W-:Y:S02]  /*0900*/  PRMT R7, RZ, 0x7610, R7 ;  /* 0x00007610ff077816 */ /* 0x000fe40000000007 */
[----:B0-----:R-:W-:-:S04]  /*0910*/  IADD3 R4, P0, PT, R5, UR6, RZ ;  /* 0x0000000605047c10 */ /* 0x001fc8000ff1e0ff */
[----:B------:R-:W-:Y:S01]  /*0920*/  IADD3.X R5, PT, PT, R6, UR7, RZ, P0, !PT ;  /* 0x0000000706057c10 */ /* 0x000fe200087fe4ff */
[----:B------:R-:W0:Y:S04]  /*0930*/  LDCU.64 UR6, c[0x0][0x3a8] ;  /* 0x00007500ff0677ac */ /* 0x000e280008000a00 */
[----:B------:R-:W2:Y:S01]  /*0940*/  @P1 LDG.E.U8 R7, desc[UR4][R4.64] ;  /* 0x0000000404071981 */ /* 0x000ea2000c1e1100 */
[----:B0-----:R-:W-:-:S04]  /*0950*/  IADD3 R2, P0, PT, R2, UR6, RZ ;  /* 0x0000000602027c10 */ /* 0x001fc8000ff1e0ff */
[----:B------:R-:W-:-:S05]  /*0960*/  IADD3.X R3, PT, PT, R0, UR7, RZ, P0, !PT ;  /* 0x0000000700037c10 */ /* 0x000fca00087fe4ff */
[----:B--2---:R0:W-:Y:S01]  /*0970*/  STG.E.U8 desc[UR4][R2.64], R7 ;  /* 0x0000000702007986 */ /* 0x0041e2000c101104 */
[----:B------:R-:W-:Y:S05]  /*0980*/  @!P1 BRA `(.L_x_24) ;  /* 0x0000000000149947 */ /* 0x000fea0003800000 */
[----:B0-----:R-:W2:Y:S04]  /*0990*/  LDG.E.U8 R7, desc[UR4][R4.64+0x1] ;  /* 0x0000010404077981 */ /* 0x001ea8000c1e1100 */
[----:B--2---:R-:W-:Y:S04]  /*09a0*/  STG.E.U8 desc[UR4][R2.64+0x1], R7 ;  /* 0x0000010702007986 */ /* 0x004fe8000c101104 */
[----:B------:R-:W2:Y:S04]  /*09b0*/  LDG.E.U8 R9, desc[UR4][R4.64+0x2] ;  /* 0x0000020404097981 */ /* 0x000ea8000c1e1100 */
[----:B--2---:R-:W-:Y:S01]  /*09c0*/  STG.E.U8 desc[UR4][R2.64+0x2], R9 ;  /* 0x0000020902007986 */ /* 0x004fe2000c101104 */
[----:B------:R-:W-:Y:S05]  /*09d0*/  EXIT ;  /* 0x000000000000794d */ /* 0x000fea0003800000 */
.L_x_24:
[----:B------:R-:W-:Y:S04]  /*09e0*/  STG.E.U8 desc[UR4][R2.64+0x1], RZ ;  /* 0x000001ff02007986 */ /* 0x000fe8000c101104 */
[----:B------:R-:W-:Y:S01]  /*09f0*/  STG.E.U8 desc[UR4][R2.64+0x2], RZ ;  /* 0x000002ff02007986 */ /* 0x000fe2000c101104 */
[----:B------:R-:W-:Y:S05]  /*0a00*/  EXIT ;  /* 0x000000000000794d */ /* 0x000fea0003800000 */
.L_x_23:
[----:B------:R-:W0:Y:S01]  /*0a10*/  LDCU.64 UR6, c[0x0][0x380] ;  /* 0x00007000ff0677ac */ /* 0x000e220008000a00 */
[----:B------:R-:W-:Y:S02]  /*0a20*/  PRMT R7, RZ, 0x7610, R7 ;  /* 0x00007610ff077816 */ /* 0x000fe40000000007 */
[----:B0-----:R-:W-:-:S04]  /*0a30*/  IADD3 R4, P0, PT, R5, UR6, RZ ;  /* 0x0000000605047c10 */ /* 0x001fc8000ff1e0ff */
[----:B------:R-:W-:Y:S01]  /*0a40*/  IADD3.X R5, PT, PT, R6, UR7, RZ, P0, !PT ;  /* 0x0000000706057c10 */ /* 0x000fe200087fe4ff */
[----:B------:R-:W0:Y:S04]  /*0a50*/  LDCU.64 UR6, c[0x0][0x3a8] ;  /* 0x00007500ff0677ac */ /* 0x000e280008000a00 */
[----:B------:R-:W2:Y:S01]  /*0a60*/  @P1 LDG.E.U8 R7, desc[UR4][R4.64] ;  /* 0x0000000404071981 */ /* 0x000ea2000c1e1100 */
[----:B------:R-:W-:Y:S01]  /*0a70*/  BSSY.RECONVERGENT B0, `(.L_x_25) ;  /* 0x000000b000007945 */ /* 0x000fe20003800200 */
[----:B0-----:R-:W-:-:S04]  /*0a80*/  IADD3 R2, P0, PT, R2, UR6, RZ ;  /* 0x0000000602027c10 */ /* 0x001fc8000ff1e0ff */
[----:B------:R-:W-:-:S05]  /*0a90*/  IADD3.X R3, PT, PT, R0, UR7, RZ, P0, !PT ;  /* 0x0000000700037c10 */ /* 0x000fca00087fe4ff */
[----:B--2---:R0:W-:Y:S01]  /*0aa0*/  STG.E.U8 desc[UR4][R2.64], R7 ;  /* 0x0000000702007986 */ /* 0x0041e2000c101104 */
[----:B------:R-:W-:Y:S05]  /*0ab0*/  @!P1 BRA `(.L_x_26) ;  /* 0x0000000000109947 */ /* 0x000fea0003800000 */
[----:B0-----:R-:W2:Y:S04]  /*0ac0*/  LDG.E.U8 R7, desc[UR4][R4.64+0x1] ;  /* 0x0000010404077981 */ /* 0x001ea8000c1e1100 */
[----:B--2---:R0:W-:Y:S04]  /*0ad0*/  STG.E.U8 desc[UR4][R2.64+0x1], R7 ;  /* 0x0000010702007986 */ /* 0x0041e8000c101104 */
[----:B------:R0:W5:Y:S01]  /*0ae0*/  LDG.E.U8 R9, desc[UR4][R4.64+0x2] ;  /* 0x0000020404097981 */ /* 0x000162000c1e1100 */
[----:B------:R-:W-:Y:S05]  /*0af0*/  BRA `(.L_x_27) ;  /* 0x0000000000087947 */ /* 0x000fea0003800000 */
.L_x_26:
[----:B------:R1:W-:Y:S01]  /*0b00*/  STG.E.U8 desc[UR4][R2.64+0x1], RZ ;  /* 0x000001ff02007986 */ /* 0x0003e2000c101104 */
[----:B------:R-:W-:-:S07]  /*0b10*/  PRMT R9, RZ, 0x7610, R9 ;  /* 0x00007610ff097816 */ /* 0x000fce0000000009 */
.L_x_27:
[----:B------:R-:W-:Y:S05]  /*0b20*/  BSYNC.RECONVERGENT B0 ;  /* 0x0000000000007941 */ /* 0x000fea0003800200 */
.L_x_25:
[----:B-----5:R-:W-:Y:S01]  /*0b30*/  STG.E.U8 desc[UR4][R2.64+0x2], R9 ;  /* 0x0000020902007986 */ /* 0x020fe2000c101104 */
[----:B------:R-:W-:Y:S05]  /*0b40*/  EXIT ;  /* 0x000000000000794d */ /* 0x000fea0003800000 */
.L_x_22:
[----:B------:R-:W0:Y:S01]  /*0b50*/  LDCU.64 UR6, c[0x0][0x380] ;  /* 0x00007000ff0677ac */ /* 0x000e220008000a00 */
[----:B------:R-:W-:Y:S02]  /*0b60*/  VIADD R6, R10, 0x3 ;  /* 0x000000030a067836 */ /* 0x000fe40000000000 */
[----:B------:R-:W-:-:S05]  /*0b70*/  VIADD R11, R9, UR8 ;  /* 0x00000008090b7c36 */ /* 0x000fca0008000000 */
[----:B------:R-:W-:Y:S02]  /*0b80*/  SHF.R.S32.HI R15, RZ, 0x1f, R11 ;  /* 0x0000001fff0f7819 */ /* 0x000fe4000001140b */
[----:B0-----:R-:W-:Y:S02]  /*0b90*/  IADD3 R4, P5, P6, R6, UR6, R9 ;  /* 0x0000000606047c10 */ /* 0x001fe4000febe009 */
[----:B------:R-:W-:Y:S02]  /*0ba0*/  IADD3 R6, P3, P4, R11, UR6, R6 ;  /* 0x000000060b067c10 */ /* 0x000fe4000fc7e006 */
[----:B------:R-:W-:Y:S02]  /*0bb0*/  IADD3 R8, P1, P2, R9, UR6, R10 ;  /* 0x0000000609087c10 */ /* 0x000fe4000fa3e00a */
[----:B------:R-:W-:Y:S02]  /*0bc0*/  IADD3.X R5, PT, PT, RZ, UR7, R16, P5, P6 ;  /* 0x00000007ff057c10 */ /* 0x000fe4000afec410 */
[----:B------:R-:W-:-:S02]  /*0bd0*/  IADD3 R10, P5, P6, R11, UR6, R10 ;  /* 0x000000060b0a7c10 */ /* 0x000fc4000febe00a */
[C---:B------:R-:W-:Y:S02]  /*0be0*/  IADD3.X R7, PT, PT, R15.reuse, UR7, RZ, P3, P4 ;  /* 0x000000070f077c10 */ /* 0x040fe40009fe84ff */
[----:B------:R-:W-:Y:S02]  /*0bf0*/  IADD3.X R11, PT, PT, R15, UR7, RZ, P5, P6 ;  /* 0x000000070f0b7c10 */ /* 0x000fe4000afec4ff */
[----:B------:R-:W-:Y:S01]  /*0c00*/  IADD3.X R9, PT, PT, R16, UR7, RZ, P1, P2 ;  /* 0x0000000710097c10 */ /* 0x000fe20008fe44ff */
[----:B------:R-:W2:Y:S01]  /*0c10*/  @P0 LDG.E.U8 R18, desc[UR4][R6.64] ;  /* 0x0000000406120981 */ /* 0x000ea2000c1e1100 */
[----:B------:R-:W0:Y:S03]  /*0c20*/  LDCU.64 UR6, c[0x0][0x3a8] ;  /* 0x00007500ff0677ac */ /* 0x000e260008000a00 */
[----:B------:R-:W3:Y:S04]  /*0c30*/  @P0 LDG.E.U8 R16, desc[UR4][R4.64] ;  /* 0x0000000404100981 */ /* 0x000ee8000c1e1100 */
[----:B------:R-:W4:Y:S04]  /*0c40*/  @P0 LDG.E.U8 R17, desc[UR4][R10.64] ;  /* 0x000000040a110981 */ /* 0x000f28000c1e1100 */
[----:B------:R-:W5:Y:S01]  /*0c50*/  @P0 LDG.E.U8 R15, desc[UR4][R8.64] ;  /* 0x00000004080f0981 */ /* 0x000f62000c1e1100 */
[----:B--2---:R-:W-:-:S02]  /*0c60*/  @P0 I2FP.F32.U32 R22, R18 ;  /* 0x0000001200160245 */ /* 0x004fc40000201000 */
[----:B---3--:R-:W-:-:S03]  /*0c70*/  @P0 I2FP.F32.U32 R18, R16 ;  /* 0x0000001000120245 */ /* 0x008fc60000201000 */
[C---:B------:R-:W-:Y:S01]  /*0c80*/  @P0 FMUL R22, R3.reuse, R22 ;  /* 0x0000001603160220 */ /* 0x040fe20000400000 */
[----:B----4-:R-:W-:Y:S02]  /*0c90*/  @P0 I2FP.F32.U32 R20, R17 ;  /* 0x0000001100140245 */ /* 0x010fe40000201000 */
[----:B-----5:R-:W-:Y:S01]  /*0ca0*/  @P0 I2FP.F32.U32 R16, R15 ;  /* 0x0000000f00100245 */ /* 0x020fe20000201000 */
[----:B------:R-:W-:Y:S02]  /*0cb0*/  @P0 FMUL R15, R3, R18 ;  /* 0x00000012030f0220 */ /* 0x000fe40000400000 */
[C---:B------:R-:W-:Y:S02]  /*0cc0*/  @P0 FFMA R19, R13.reuse, R20, R22 ;  /* 0x000000140d130223 */ /* 0x040fe40000000016 */
[--C-:B------:R-:W-:Y:S02]  /*0cd0*/  @P0 FFMA R17, R13, R16, R15.reuse ;  /* 0x000000100d110223 */ /* 0x100fe4000000000f */
[----:B------:R-:W-:Y:S01]  /*0ce0*/  @P0 FMUL R19, R12, R19 ;  /* 0x000000130c130220 */ /* 0x000fe20000400000 */
[----:B------:R-:W-:-:S02]  /*0cf0*/  PRMT R15, RZ, 0x7610, R15 ;  /* 0x00007610ff0f7816 */ /* 0x000fc4000000000f */
[----:B0-----:R-:W-:Y:S01]  /*0d00*/  IADD3 R16, P1, PT, R2, UR6, RZ ;  /* 0x0000000602107c10 */ /* 0x001fe2000ff3e0ff */
[----:B------:R-:W-:-:S03]  /*0d10*/  @P0 FFMA R19, R14, R17, R19 ;  /* 0x000000110e130223 */ /* 0x000fc60000000013 */
[----:B------:R-:W-:Y:S01]  /*0d20*/  IADD3.X R17, PT, PT, R0, UR7, RZ, P1, !PT ;  /* 0x0000000700117c10 */ /* 0x000fe20008ffe4ff */
[----:B------:R-:W0:Y:S04]  /*0d30*/  @P0 F2I.U32.TRUNC.NTZ R15, R19 ;  /* 0x00000013000f0305 */ /* 0x000e28000020f000 */
[----:B0-----:R0:W-:Y:S01]  /*0d40*/  STG.E.U8 desc[UR4][R16.64], R15 ;  /* 0x0000000f10007986 */ /* 0x0011e2000c101104 */
[----:B------:R-:W-:Y:S05]  /*0d50*/  @!P0 BRA `(.L_x_28) ;  /* 0x0000000000848947 */ /* 0x000fea0003800000 */
[----:B------:R-:W2:Y:S04]  /*0d60*/  LDG.E.U8 R18, desc[UR4][R6.64+0x1] ;  /* 0x0000010406127981 */ /* 0x000ea8000c1e1100 */
[----:B------:R-:W3:Y:S04]  /*0d70*/  LDG.E.U8 R2, desc[UR4][R4.64+0x1] ;  /* 0x0000010404027981 */ /* 0x000ee8000c1e1100 */
[----:B0-----:R-:W4:Y:S04]  /*0d80*/  LDG.E.U8 R15, desc[UR4][R10.64+0x1] ;  /* 0x000001040a0f7981 */ /* 0x001f28000c1e1100 */
[----:B------:R-:W5:Y:S01]  /*0d90*/  LDG.E.U8 R0, desc[UR4][R8.64+0x1] ;  /* 0x0000010408007981 */ /* 0x000f62000c1e1100 */
[----:B--2---:R-:W-:-:S02]  /*0da0*/  I2FP.F32.U32 R20, R18 ;  /* 0x0000001200147245 */ /* 0x004fc40000201000 */
[----:B---3--:R-:W-:-:S03]  /*0db0*/  I2FP.F32.U32 R2, R2 ;  /* 0x0000000200027245 */ /* 0x008fc60000201000 */
[C---:B------:R-:W-:Y:S01]  /*0dc0*/  FMUL R20, R3.reuse, R20 ;  /* 0x0000001403147220 */ /* 0x040fe20000400000 */
[----:B----4-:R-:W-:Y:S01]  /*0dd0*/  I2FP.F32.U32 R18, R15 ;  /* 0x0000000f00127245 */ /* 0x010fe20000201000 */
[----:B------:R-:W-:Y:S01]  /*0de0*/  FMUL R15, R3, R2 ;  /* 0x00000002030f7220 */ /* 0x000fe20000400000 */
[----:B-----5:R-:W-:-:S03]  /*0df0*/  I2FP.F32.U32 R0, R0 ;  /* 0x0000000000007245 */ /* 0x020fc60000201000 */
[C---:B------:R-:W-:Y:S02]  /*0e00*/  FFMA R19, R13.reuse, R18, R20 ;  /* 0x000000120d137223 */ /* 0x040fe40000000014 */
[----:B------:R-:W-:Y:S02]  /*0e10*/  FFMA R15, R13, R0, R15 ;  /* 0x000000000d0f7223 */ /* 0x000fe4000000000f */
[----:B------:R-:W-:-:S04]  /*0e20*/  FMUL R19, R12, R19 ;  /* 0x000000130c137220 */ /* 0x000fc80000400000 */
[----:B------:R-:W-:-:S06]  /*0e30*/  FFMA R15, R14, R15, R19 ;  /* 0x0000000f0e0f7223 */ /* 0x000fcc0000000013 */
[----:B------:R-:W0:Y:S02]  /*0e40*/  F2I.U32.TRUNC.NTZ R15, R15 ;  /* 0x0000000f000f7305 */ /* 0x000e24000020f000 */
[----:B0-----:R0:W-:Y:S04]  /*0e50*/  STG.E.U8 desc[UR4][R16.64+0x1], R15 ;  /* 0x0000010f10007986 */ /* 0x0011e8000c101104 */
[----:B------:R-:W2:Y:S04]  /*0e60*/  LDG.E.U8 R6, desc[UR4][R6.64+0x2] ;  /* 0x0000020406067981 */ /* 0x000ea8000c1e1100 */
[----:B------:R-:W3:Y:S04]  /*0e70*/  LDG.E.U8 R4, desc[UR4][R4.64+0x2] ;  /* 0x0000020404047981 */ /* 0x000ee8000c1e1100 */
[----:B------:R-:W4:Y:S04]  /*0e80*/  LDG.E.U8 R10, desc[UR4][R10.64+0x2] ;  /* 0x000002040a0a7981 */ /* 0x000f28000c1e1100 */
[----:B------:R-:W5:Y:S01]  /*0e90*/  LDG.E.U8 R8, desc[UR4][R8.64+0x2] ;  /* 0x0000020408087981 */ /* 0x000f62000c1e1100 */
[----:B--2---:R-:W-:-:S02]  /*0ea0*/  I2FP.F32.U32 R0, R6 ;  /* 0x0000000600007245 */ /* 0x004fc40000201000 */
[----:B---3--:R-:W-:-:S03]  /*0eb0*/  I2FP.F32.U32 R2, R4 ;  /* 0x0000000400027245 */ /* 0x008fc60000201000 */
[C---:B------:R-:W-:Y:S01]  /*0ec0*/  FMUL R20, R3.reuse, R0 ;  /* 0x0000000003147220 */ /* 0x040fe20000400000 */
[----:B----4-:R-:W-:Y:S01]  /*0ed0*/  I2FP.F32.U32 R18, R10 ;  /* 0x0000000a00127245 */ /* 0x010fe20000201000 */
[----:B------:R-:W-:Y:S01]  /*0ee0*/  FMUL R3, R3, R2 ;  /* 0x0000000203037220 */ /* 0x000fe20000400000 */
[----:B-----5:R-:W-:-:S03]  /*0ef0*/  I2FP.F32.U32 R0, R8 ;  /* 0x0000000800007245 */ /* 0x020fc60000201000 */
[C---:B0-----:R-:W-:Y:S02]  /*0f00*/  FFMA R15, R13.reuse, R18, R20 ;  /* 0x000000120d0f7223 */ /* 0x041fe40000000014 */
[----:B------:R-:W-:Y:S02]  /*0f10*/  FFMA R3, R13, R0, R3 ;  /* 0x000000000d037223 */ /* 0x000fe40000000003 */
[----:B------:R-:W-:-:S04]  /*0f20*/  FMUL R15, R12, R15 ;  /* 0x0000000f0c0f7220 */ /* 0x000fc80000400000 */
[----:B------:R-:W-:-:S06]  /*0f30*/  FFMA R3, R14, R3, R15 ;  /* 0x000000030e037223 */ /* 0x000fcc000000000f */
[----:B------:R-:W0:Y:S02]  /*0f40*/  F2I.U32.TRUNC.NTZ R3, R3 ;  /* 0x0000000300037305 */ /* 0x000e24000020f000 */
[----:B0-----:R-:W-:Y:S01]  /*0f50*/  STG.E.U8 desc[UR4][R16.64+0x2], R3 ;  /* 0x0000020310007986 */ /* 0x001fe2000c101104 */
[----:B------:R-:W-:Y:S05]  /*0f60*/  EXIT ;  /* 0x000000000000794d */ /* 0x000fea0003800000 */
.L_x_28:
[----:B------:R-:W-:Y:S04]  /*0f70*/  STG.E.U8 desc[UR4][R16.64+0x1], RZ ;  /* 0x000001ff10007986 */ /* 0x000fe8000c101104 */
[----:B------:R-:W-:Y:S01]  /*0f80*/  STG.E.U8 desc[UR4][R16.64+0x2], RZ ;  /* 0x000002ff10007986 */ /* 0x000fe2000c101104 */
[----:B------:R-:W-:Y:S05]  /*0f90*/  EXIT ;  /* 0x000000000000794d */ /* 0x000fea0003800000 */
        .weak           $__internal_1_$__cuda_sm20_div_rn_f64_full
        .type           $__internal_1_$__cuda_sm20_div_rn_f64_full,@function
        .size           $__internal_1_$__cuda_sm20_div_rn_f64_full,(.L_x_53 - $__internal_1_$__cuda_sm20_div_rn_f64_full)
$__internal_1_$__cuda_sm20_div_rn_f64_full:
[C---:B------:R-:W-:Y:S01]  /*0fa0*/  FSETP.GEU.AND P0, PT, |R9|.reuse, 1.469367938527859385e-39, PT ;  /* 0x001000000900780b */ /* 0x040fe20003f0e200 */
[----:B------:R-:W-:Y:S01]  /*0fb0*/  IMAD.MOV.U32 R18, RZ, RZ, 0x1 ;  /* 0x00000001ff127424 */ /* 0x000fe200078e00ff */
[----:B------:R-:W-:Y:S01]  /*0fc0*/  LOP3.LUT R10, R9, 0x800fffff, RZ, 0xc0, !PT ;  /* 0x800fffff090a7812 */ /* 0x000fe200078ec0ff */
[----:B------:R-:W-:Y:S01]  /*0fd0*/  IMAD.MOV.U32 R27, RZ, RZ, 0x1ca00000 ;  /* 0x1ca00000ff1b7424 */ /* 0x000fe200078e00ff */
[C---:B------:R-:W-:Y:S01]  /*0fe0*/  FSETP.GEU.AND P2, PT, |R7|.reuse, 1.469367938527859385e-39, PT ;  /* 0x001000000700780b */ /* 0x040fe20003f4e200 */
[----:B------:R-:W-:Y:S01]  /*0ff0*/  BSSY.RECONVERGENT B1, `(.L_x_29) ;  /* 0x0000052000017945 */ /* 0x000fe20003800200 */
[----:B------:R-:W-:Y:S01]  /*1000*/  LOP3.LUT R11, R10, 0x3ff00000, RZ, 0xfc, !PT ;  /* 0x3ff000000a0b7812 */ /* 0x000fe200078efcff */
[----:B------:R-:W-:Y:S01]  /*1010*/  IMAD.MOV.U32 R10, RZ, RZ, R8 ;  /* 0x000000ffff0a7224 */ /* 0x000fe200078e0008 */
[----:B------:R-:W-:Y:S02]  /*1020*/  LOP3.LUT R26, R7, 0x7ff00000, RZ, 0xc0, !PT ;  /* 0x7ff00000071a7812 */ /* 0x000fe400078ec0ff */
[----:B------:R-:W-:-:S03]  /*1030*/  LOP3.LUT R29, R9, 0x7ff00000, RZ, 0xc0, !PT ;  /* 0x7ff00000091d7812 */ /* 0x000fc600078ec0ff */
[----:B------:R-:W-:Y:S01]  /*1040*/  @!P0 DMUL R10, R8, 8.98846567431157953865e+307 ;  /* 0x7fe00000080a8828 */ /* 0x000fe20000000000 */
[----:B------:R-:W-:-:S03]  /*1050*/  ISETP.GE.U32.AND P1, PT, R26, R29, PT ;  /* 0x0000001d1a00720c */ /* 0x000fc60003f26070 */
[----:B------:R-:W-:Y:S02]  /*1060*/  @!P2 LOP3.LUT R21, R9, 0x7ff00000, RZ, 0xc0, !PT ;  /* 0x7ff000000915a812 */ /* 0x000fe400078ec0ff */
[----:B------:R-:W0:Y:S02]  /*1070*/  MUFU.RCP64H R19, R11 ;  /* 0x0000000b00137308 */ /* 0x000e240000001800 */
        /* <DEDUP_REMOVED lines=19> */
[----:B------:R-:W-:Y:S01]  /*11b0*/  @!P2 LOP3.LUT R22, R19, 0x7ff00000, RZ, 0xc0, !PT ;  /* 0x7ff000001316a812 */ /* 0x000fe200078ec0ff */
[----:B------:R-:W-:-:S04]  /*11c0*/  VIADD R21, R29, 0xffffffff ;  /* 0xffffffff1d157836 */ /* 0x000fc80000000000 */
[----:B------:R-:W-:-:S05]  /*11d0*/  VIADD R20, R22, 0xffffffff ;  /* 0xffffffff16147836 */ /* 0x000fca0000000000 */
[----:B------:R-:W-:-:S04]  /*11e0*/  ISETP.GT.U32.AND P0, PT, R20, 0x7feffffe, PT ;  /* 0x7feffffe1400780c */ /* 0x000fc80003f04070 */
        /* <DEDUP_REMOVED lines=13> */
[----:B------:R-:W-:-:S06]  /*12c0*/  DFMA R10, R24, -R10, R18 ;  /* 0x8000000a180a722b */ /* 0x000fcc0000000012 */
[----:B------:R-:W-:-:S04]  /*12d0*/  IMAD.MOV.U32 R10, RZ, RZ, RZ ;  /* 0x000000ffff0a7224 */ /* 0x000fc800078e00ff */
[C---:B------:R-:W-:Y:S02]  /*12e0*/  FSETP.NEU.AND P0, PT, R11.reuse, RZ, PT ;  /* 0x000000ff0b00720b */ /* 0x040fe40003f0d000 */
[----:B------:R-:W-:-:S04]  /*12f0*/  LOP3.LUT R9, R11, 0x80000000, R9, 0x48, !PT ;  /* 0x800000000b097812 */ /* 0x000fc800078e4809 */
[----:B------:R-:W-:-:S07]  /*1300*/  LOP3.LUT R11, R9, R7, RZ, 0xfc, !PT ;  /* 0x00000007090b7212 */ /* 0x000fce00078efcff */
[----:B------:R-:W-:Y:S05]  /*1310*/  @!P0 BRA `(.L_x_31) ;  /* 0x00000000007c8947 */ /* 0x000fea0003800000 */
[----:B------:R-:W-:Y:S01]  /*1320*/  IMAD.MOV R7, RZ, RZ, -R22 ;  /* 0x000000ffff077224 */ /* 0x000fe200078e0a16 */
[----:B------:R-:W-:Y:S01]  /*1330*/  DMUL.RP R10, R24, R10 ;  /* 0x0000000a180a7228 */ /* 0x000fe20000008000 */
[----:B------:R-:W-:-:S06]  /*1340*/  IMAD.MOV.U32 R6, RZ, RZ, RZ ;  /* 0x000000ffff067224 */ /* 0x000fcc00078e00ff */
[----:B------:R-:W-:-:S03]  /*1350*/  DFMA R6, R20, -R6, R24 ;  /* 0x800000061406722b */ /* 0x000fc60000000018 */
[----:B------:R-:W-:-:S03]  /*1360*/  LOP3.LUT R9, R11, R9, RZ, 0x3c, !PT ;  /* 0x000000090b097212 */ /* 0x000fc600078e3cff */
[----:B------:R-:W-:-:S04]  /*1370*/  IADD3 R6, PT, PT, -R22, -0x43300000, RZ ;  /* 0xbcd0000016067810 */ /* 0x000fc80007ffe1ff */
[----:B------:R-:W-:-:S04]  /*1380*/  FSETP.NEU.AND P0, PT, |R7|, R6, PT ;  /* 0x000000060700720b */ /* 0x000fc80003f0d200 */
[----:B------:R-:W-:Y:S02]  /*1390*/  FSEL R20, R10, R20, !P0 ;  /* 0x000000140a147208 */ /* 0x000fe40004000000 */
[----:B------:R-:W-:Y:S01]  /*13a0*/  FSEL R21, R9, R21, !P0 ;  /* 0x0000001509157208 */ /* 0x000fe20004000000 */
[----:B------:R-:W-:Y:S06]  /*13b0*/  BRA `(.L_x_31) ;  /* 0x0000000000547947 */ /* 0x000fec0003800000 */
.L_x_30:
        /* <DEDUP_REMOVED lines=16> */
.L_x_33:
[----:B------:R-:W-:Y:S01]  /*14c0*/  LOP3.LUT R21, R9, 0x80000, RZ, 0xfc, !PT ;  /* 0x0008000009157812 */ /* 0x000fe200078efcff */
[----:B------:R-:W-:Y:S01]  /*14d0*/  IMAD.MOV.U32 R20, RZ, RZ, R8 ;  /* 0x000000ffff147224 */ /* 0x000fe200078e0008 */
[----:B------:R-:W-:Y:S06]  /*14e0*/  BRA `(.L_x_31) ;  /* 0x0000000000087947 */ /* 0x000fec0003800000 */
.L_x_32:
[----:B------:R-:W-:Y:S01]  /*14f0*/  LOP3.LUT R21, R7, 0x80000, RZ, 0xfc, !PT ;  /* 0x0008000007157812 */ /* 0x000fe200078efcff */
[----:B------:R-:W-:-:S07]  /*1500*/  IMAD.MOV.U32 R20, RZ, RZ, R6 ;  /* 0x000000ffff147224 */ /* 0x000fce00078e0006 */
.L_x_31:
[----:B------:R-:W-:Y:S05]  /*1510*/  BSYNC.RECONVERGENT B1 ;  /* 0x0000000000017941 */ /* 0x000fea0003800200 */
.L_x_29:
[----:B------:R-:W-:Y:S02]  /*1520*/  IMAD.MOV.U32 R6, RZ, RZ, R0 ;  /* 0x000000ffff067224 */ /* 0x000fe400078e0000 */
[----:B------:R-:W-:-:S04]  /*1530*/  IMAD.MOV.U32 R7, RZ, RZ, 0x0 ;  /* 0x00000000ff077424 */ /* 0x000fc800078e00ff */
[----:B------:R-:W-:Y:S05]  /*1540*/  RET.REL.NODEC R6 `(_Z33nppiWarpPerspective_8u_C3R_kernelPKh8NppiSizei8NppiRectPhiS2_dddddddddi) ;  /* 0xffffffe806ac7950 */ /* 0x000fea0003c3ffff */
.L_x_34:
        /* <DEDUP_REMOVED lines=11> */
.L_x_53:


//--------------------- .text._Z33nppiWarpPerspective_8u_C1R_kernelPKh8NppiSizei8NppiRectPhiS2_dddddddddi --------------------------
	.section	.text._Z33nppiWarpPerspective_8u_C1R_kernelPKh8NppiSizei8NppiRectPhiS2_dddddddddi,"ax",@progbits
	.align	128
        .global         _Z33nppiWarpPerspective_8u_C1R_kernelPKh8NppiSizei8NppiRectPhiS2_dddddddddi
        .type           _Z33nppiWarpPerspective_8u_C1R_kernelPKh8NppiSizei8NppiRectPhiS2_dddddddddi,@function
        .size           _Z33nppiWarpPerspective_8u_C1R_kernelPKh8NppiSizei8NppiRectPhiS2_dddddddddi,(.L_x_54 - _Z33nppiWarpPerspective_8u_C1R_kernelPKh8NppiSizei8NppiRectPhiS2_dddddddddi)
        .other          _Z33nppiWarpPerspective_8u_C1R_kernelPKh8NppiSizei8NppiRectPhiS2_dddddddddi,@"STO_CUDA_ENTRY STV_DEFAULT"
_Z33nppiWarpPerspective_8u_C1R_kernelPKh8NppiSizei8NppiRectPhiS2_dddddddddi:
.text._Z33nppiWarpPerspective_8u_C1R_kernelPKh8NppiSizei8NppiRectPhiS2_dddddddddi:
        /* <DEDUP_REMOVED lines=31> */
[----:B------:R-:W-:Y:S01]  /*01f0*/  SHF.R.S32.HI R3, RZ, 0x1f, R5 ;  /* 0x0000001fff037819 */ /* 0x000fe20000011405 */
[----:B------:R-:W2:Y:S01]  /*0200*/  LDCU.64 UR8, c[0x0][0x3a8] ;  /* 0x00007500ff0877ac */ /* 0x000ea20008000a00 */
[----:B-1----:R-:W-:-:S05]  /*0210*/  IMAD R4, R4, UR6, RZ ;  /* 0x0000000604047c24 */ /* 0x002fca000f8e02ff */
[----:B--2---:R-:W-:Y:S02]  /*0220*/  IADD3 R2, P0, P1, R4, UR8, R5 ;  /* 0x0000000804027c10 */ /* 0x004fe4000f91e005 */
[----:B------:R-:W-:-:S04]  /*0230*/  SHF.R.S32.HI R4, RZ, 0x1f, R4 ;  /* 0x0000001fff047819 */ /* 0x000fc80000011404 */
[----:B------:R-:W-:-:S05]  /*0240*/  IADD3.X R3, PT, PT, R4, UR9, R3, P0, P1 ;  /* 0x0000000904037c10 */ /* 0x000fca00087e2403 */
[----:B0-----:R-:W-:Y:S01]  /*0250*/  STG.E.U8 desc[UR4][R2.64], RZ ;  /* 0x000000ff02007986 */ /* 0x001fe2000c101104 */
[----:B------:R-:W-:Y:S05]  /*0260*/  EXIT ;  /* 0x000000000000794d */ /* 0x000fea0003800000 */
.L_x_35:
        /* <DEDUP_REMOVED lines=23> */
[----:B0-----:R-:W-:Y:S05]  /*03e0*/  CALL.REL.NOINC `($__internal_2_$__cuda_sm20_div_rn_f64_full) ;  /* 0x0000000c006c7944 */ /* 0x001fea0003c00000 */
[----:B------:R-:W-:Y:S02]  /*03f0*/  IMAD.MOV.U32 R2, RZ, RZ, R20 ;  /* 0x000000ffff027224 */ /* 0x000fe400078e0014 */
[----:B------:R-:W-:-:S07]  /*0400*/  IMAD.MOV.U32 R3, RZ, RZ, R21 ;  /* 0x000000ffff037224 */ /* 0x000fce00078e0015 */
.L_x_37:
[----:B0-----:R-:W-:Y:S05]  /*0410*/  BSYNC.RECONVERGENT B0 ;  /* 0x0000000000007941 */ /* 0x001fea0003800200 */
.L_x_36:
        /* <DEDUP_REMOVED lines=25> */
[----:B------:R-:W-:Y:S05]  /*05b0*/  CALL.REL.NOINC `($__internal_2_$__cuda_sm20_div_rn_f64_full) ;  /* 0x0000000800f87944 */ /* 0x000fea0003c00000 */
[----:B------:R-:W-:Y:S02]  /*05c0*/  IMAD.MOV.U32 R6, RZ, RZ, R20 ;  /* 0x000000ffff067224 */ /* 0x000fe400078e0014 */
[----:B------:R-:W-:-:S07]  /*05d0*/  IMAD.MOV.U32 R7, RZ, RZ, R21 ;  /* 0x000000ffff077224 */ /* 0x000fce00078e0015 */
.L_x_39:
[----:B------:R-:W-:Y:S05]  /*05e0*/  BSYNC.RECONVERGENT B0 ;  /* 0x0000000000007941 */ /* 0x000fea0003800200 */
.L_x_38:
        /* <DEDUP_REMOVED lines=8> */
[----:B------:R-:W-:Y:S01]  /*0670*/  UISETP.NE.AND UP0, UPT, UR6, 0x1, UPT ;  /* 0x000000010600788c */ /* 0x000fe2000bf05270 */
[----:B------:R-:W-:-:S08]  /*0680*/  PRMT R7, RZ, 0x7610, R7 ;  /* 0x00007610ff077816 */ /* 0x000fd00000000007 */
        /* <DEDUP_REMOVED lines=15> */
[----:B-1----:R-:W-:Y:S02]  /*0780*/  IADD3 R2, P0, P1, R0, UR8, R3 ;  /* 0x0000000800027c10 */ /* 0x002fe4000f91e003 */
[----:B------:R-:W-:-:S04]  /*0790*/  SHF.R.S32.HI R0, RZ, 0x1f, R0 ;  /* 0x0000001fff007819 */ /* 0x000fc80000011400 */
[----:B------:R-:W-:-:S05]  /*07a0*/  IADD3.X R3, PT, PT, R0, UR9, RZ, P0, P1 ;  /* 0x0000000900037c10 */ /* 0x000fca00087e24ff */
[----:B------:R1:W5:Y:S01]  /*07b0*/  LDG.E.U8 R7, desc[UR4][R2.64] ;  /* 0x0000000402077981 */ /* 0x000362000c1e1100 */
[----:B------:R-:W-:Y:S05]  /*07c0*/  BRA `(.L_x_43) ;  /* 0x00000008004c7947 */ /* 0x000fea0003800000 */
.L_x_42:
        /* <DEDUP_REMOVED lines=17> */
[----:B------:R-:W-:Y:S02]  /*08e0*/  ISETP.GE.AND P2, PT, R0, RZ, PT ;  /* 0x000000ff0000720c */ /* 0x000fe40003f46270 */
[----:B---3--:R-:W-:-:S09]  /*08f0*/  ISETP.GE.AND P1, PT, R7, R12, PT ;  /* 0x0000000c0700720c */ /* 0x008fd20003f26270 */
[----:B------:R-:W-:Y:S01]  /*0900*/  @P0 VIADD R0, R13, 0xffffffff ;  /* 0xffffffff0d000836 */ /* 0x000fe20000000000 */
[----:B------:R-:W-:-:S04]  /*0910*/  ISETP.GE.AND P0, PT, R7, RZ, PT ;  /* 0x000000ff0700720c */ /* 0x000fc80003f06270 */
[----:B------:R-:W-:Y:S01]  /*0920*/  SEL R0, R0, RZ, P2 ;  /* 0x000000ff00007207 */ /* 0x000fe20001000000 */
[----:B------:R-:W-:-:S04]  /*0930*/  @P1 VIADD R7, R12, 0xffffffff ;  /* 0xffffffff0c071836 */ /* 0x000fc80000000000 */
[----:B0-----:R-:W-:Y:S01]  /*0940*/  IMAD R3, R0, UR6, RZ ;  /* 0x0000000600037c24 */ /* 0x001fe2000f8e02ff */
[----:B------:R-:W-:-:S04]  /*0950*/  SEL R2, R7, RZ, P0 ;  /* 0x000000ff07027207 */ /* 0x000fc80000000000 */
[--C-:B------:R-:W-:Y:S02]  /*0960*/  SHF.R.S32.HI R0, RZ, 0x1f, R2.reuse ;  /* 0x0000001fff007819 */ /* 0x100fe40000011402 */
[----:B--2---:R-:W-:Y:S02]  /*0970*/  IADD3 R2, P0, P1, R3, UR8, R2 ;  /* 0x0000000803027c10 */ /* 0x004fe4000f91e002 */
[----:B------:R-:W-:-:S04]  /*0980*/  SHF.R.S32.HI R3, RZ, 0x1f, R3 ;  /* 0x0000001fff037819 */ /* 0x000fc80000011403 */
[----:B------:R-:W-:-:S05]  /*0990*/  IADD3.X R3, PT, PT, R3, UR9, R0, P0, P1 ;  /* 0x0000000903037c10 */ /* 0x000fca00087e2400 */
[----:B------:R0:W5:Y:S01]  /*09a0*/  LDG.E.U8 R7, desc[UR4][R2.64] ;  /* 0x0000000402077981 */ /* 0x000162000c1e1100 */
[----:B------:R-:W-:Y:S05]  /*09b0*/  BRA `(.L_x_43) ;  /* 0x0000000400d07947 */ /* 0x000fea0003800000 */
.L_x_44:
[----:B------:R-:W0:Y:S01]  /*09c0*/  LDCU UR6, c[0x0][0x390] ;  /* 0x00007200ff0677ac */ /* 0x000e220008000800 */
[----:B------:R-:W1:Y:S01]  /*09d0*/  LDCU.64 UR8, c[0x0][0x380] ;  /* 0x00007000ff0877ac */ /* 0x000e620008000a00 */
[----:B0-----:R-:W-:-:S04]  /*09e0*/  IMAD R14, R0, UR6, RZ ;  /* 0x00000006000e7c24 */ /* 0x001fc8000f8e02ff */
[C---:B------:R-:W-:Y:S01]  /*09f0*/  VIADD R12, R14.reuse, UR6 ;  /* 0x000000060e0c7c36 */ /* 0x040fe20008000000 */
[--C-:B-1----:R-:W-:Y:S02]  /*0a00*/  IADD3 R10, P2, P3, R14, UR8, R11.reuse ;  /* 0x000000080e0a7c10 */ /* 0x102fe4000fb5e00b */
[----:B------:R-:W-:Y:S02]  /*0a10*/  SHF.R.S32.HI R3, RZ, 0x1f, R14 ;  /* 0x0000001fff037819 */ /* 0x000fe4000001140e */
[----:B------:R-:W-:Y:S02]  /*0a20*/  SHF.R.S32.HI R13, RZ, 0x1f, R12 ;  /* 0x0000001fff0d7819 */ /* 0x000fe4000001140c */
[C---:B------:R-:W-:Y:S02]  /*0a30*/  IADD3 R8, P4, P5, R12.reuse, UR8, R11 ;  /* 0x000000080c087c10 */ /* 0x040fe4000fd9e00b */
[----:B------:R-:W-:Y:S02]  /*0a40*/  IADD3 R12, P0, P1, R12, UR8, R7 ;  /* 0x000000080c0c7c10 */ /* 0x000fe4000f91e007 */
[----:B------:R-:W-:-:S02]  /*0a50*/  IADD3.X R9, PT, PT, R13, UR9, RZ, P4, P5 ;  /* 0x000000090d097c10 */ /* 0x000fc4000a7ea4ff */
[----:B------:R-:W-:Y:S02]  /*0a60*/  IADD3.X R11, PT, PT, R3, UR9, RZ, P2, P3 ;  /* 0x00000009030b7c10 */ /* 0x000fe400097e64ff */
[----:B------:R-:W-:Y:S01]  /*0a70*/  IADD3 R14, P2, P3, R14, UR8, R7 ;  /* 0x000000080e0e7c10 */ /* 0x000fe2000fb5e007 */
[----:B------:R-:W2:Y:S01]  /*0a80*/  LDG.E.U8 R8, desc[UR4][R8.64] ;  /* 0x0000000408087981 */ /* 0x000ea2000c1e1100 */
[----:B------:R-:W-:Y:S02]  /*0a90*/  IADD3.X R13, PT, PT, R13, UR9, RZ, P0, P1 ;  /* 0x000000090d0d7c10 */ /* 0x000fe400087e24ff */
[----:B------:R-:W-:Y:S01]  /*0aa0*/  IADD3.X R15, PT, PT, R3, UR9, RZ, P2, P3 ;  /* 0x00000009030f7c10 */ /* 0x000fe200097e64ff */
[----:B------:R-:W3:Y:S04]  /*0ab0*/  LDG.E.U8 R10, desc[UR4][R10.64] ;  /* 0x000000040a0a7981 */ /* 0x000ee8000c1e1100 */
[----:B------:R-:W4:Y:S04]  /*0ac0*/  LDG.E.U8 R12, desc[UR4][R12.64] ;  /* 0x000000040c0c7981 */ /* 0x000f28000c1e1100 */
[----:B------:R-:W5:Y:S01]  /*0ad0*/  LDG.E.U8 R14, desc[UR4][R14.64] ;  /* 0x000000040e0e7981 */ /* 0x000f62000c1e1100 */
[----:B------:R-:W-:-:S05]  /*0ae0*/  I2FP.F32.S32 R3, R7 ;  /* 0x0000000700037245 */ /* 0x000fca0000201400 */
[----:B------:R-:W-:-:S04]  /*0af0*/  FADD R3, R2, -R3 ;  /* 0x8000000302037221 */ /* 0x000fc80000000000 */
[----:B------:R-:W-:Y:S01]  /*0b00*/  FADD R7, -R3, 1 ;  /* 0x3f80000003077421 */ /* 0x000fe20000000100 */
[----:B--2---:R-:W-:Y:S02]  /*0b10*/  I2FP.F32.U32 R2, R8 ;  /* 0x0000000800027245 */ /* 0x004fe40000201000 */
[----:B---3--:R-:W-:-:S03]  /*0b20*/  I2FP.F32.U32 R16, R10 ;  /* 0x0000000a00107245 */ /* 0x008fc60000201000 */
[C---:B------:R-:W-:Y:S01]  /*0b30*/  FMUL R8, R3.reuse, R2 ;  /* 0x0000000203087220 */ /* 0x040fe20000400000 */
[----:B----4-:R-:W-:Y:S01]  /*0b40*/  I2FP.F32.U32 R18, R12 ;  /* 0x0000000c00127245 */ /* 0x010fe20000201000 */
[----:B------:R-:W-:Y:S01]  /*0b50*/  FMUL R3, R3, R16 ;  /* 0x0000001003037220 */ /* 0x000fe20000400000 */
[----:B-----5:R-:W-:-:S03]  /*0b60*/  I2FP.F32.U32 R2, R14 ;  /* 0x0000000e00027245 */ /* 0x020fc60000201000 */
[----:B------:R-:W-:Y:S02]  /*0b70*/  FFMA R18, R7, R18, R8 ;  /* 0x0000001207127223 */ /* 0x000fe40000000008 */
[----:B------:R-:W-:-:S04]  /*0b80*/  FFMA R2, R2, R7, R3 ;  /* 0x0000000702027223 */ /* 0x000fc80000000003 */
[----:B------:R-:W0:Y:S08]  /*0b90*/  F2I.U32.TRUNC.NTZ R18, R18 ;  /* 0x0000001200127305 */ /* 0x000e30000020f000 */
[----:B------:R-:W1:Y:S01]  /*0ba0*/  F2I.U32.TRUNC.NTZ R2, R2 ;  /* 0x0000000200027305 */ /* 0x000e62000020f000 */
[----:B0-----:R-:W-:-:S07]  /*0bb0*/  LOP3.LUT R9, R18, 0xff, RZ, 0xc0, !PT ;  /* 0x000000ff12097812 */ /* 0x001fce00078ec0ff */
[----:B------:R-:W0:Y:S01]  /*0bc0*/  I2F.U16 R10, R9 ;  /* 0x00000009000a7306 */ /* 0x000e220000101000 */
[----:B-1----:R-:W-:Y:S02]  /*0bd0*/  LOP3.LUT R8, R2, 0xff, RZ, 0xc0, !PT ;  /* 0x000000ff02087812 */ /* 0x002fe400078ec0ff */
[----:B------:R-:W-:-:S05]  /*0be0*/  I2FP.F32.S32 R3, R0 ;  /* 0x0000000000037245 */ /* 0x000fca0000201400 */
[----:B------:R-:W1:Y:S01]  /*0bf0*/  I2F.U16 R8, R8 ;  /* 0x0000000800087306 */ /* 0x000e620000101000 */
[----:B------:R-:W-:-:S04]  /*0c00*/  FADD R3, R6, -R3 ;  /* 0x8000000306037221 */ /* 0x000fc80000000000 */
[C---:B------:R-:W-:Y:S01]  /*0c10*/  FADD R7, -R3.reuse, 1 ;  /* 0x3f80000003077421 */ /* 0x040fe20000000100 */
[----:B0-----:R-:W-:-:S04]  /*0c20*/  FMUL R3, R3, R10 ;  /* 0x0000000a03037220 */ /* 0x001fc80000400000 */
[----:B-1----:R-:W-:-:S06]  /*0c30*/  FFMA R3, R8, R7, R3 ;  /* 0x0000000708037223 */ /* 0x002fcc0000000003 */
[----:B------:R-:W0:Y:S02]  /*0c40*/  F2I.U32.TRUNC.NTZ R3, R3 ;  /* 0x0000000300037305 */ /* 0x000e24000020f000 */
[----:B0-----:R-:W-:Y:S01]  /*0c50*/  PRMT R7, R3, 0x7610, R7 ;  /* 0x0000761003077816 */ /* 0x001fe20000000007 */
[----:B------:R-:W-:Y:S06]  /*0c60*/  BRA `(.L_x_43) ;  /* 0x0000000400247947 */ /* 0x000fec0003800000 */
.L_x_41:
        /* <DEDUP_REMOVED lines=31> */
.L_x_45:
        /* <DEDUP_REMOVED lines=41> */
[----:B0-----:R-:W-:-:S07]  /*10f0*/  PRMT R7, R3, 0x7610, R7 ;  /* 0x0000761003077816 */ /* 0x001fce0000000007 */
.L_x_43:
[----:B------:R-:W-:Y:S05]  /*1100*/  BSYNC.RECONVERGENT B0 ;  /* 0x0000000000007941 */ /* 0x000fea0003800200 */
.L_x_40:
[----:B------:R-:W3:Y:S01]  /*1110*/  LDCU UR6, c[0x0][0x3b0] ;  /* 0x00007600ff0677ac */ /* 0x000ee20008000800 */
[----:B012---:R-:W-:Y:S01]  /*1120*/  SHF.R.S32.HI R3, RZ, 0x1f, R5 ;  /* 0x0000001fff037819 */ /* 0x007fe20000011405 */
[----:B------:R-:W0:Y:S01]  /*1130*/  LDCU.64 UR8, c[0x0][0x3a8] ;  /* 0x00007500ff0877ac */ /* 0x000e220008000a00 */
[----:B---3--:R-:W-:-:S05]  /*1140*/  IMAD R4, R4, UR6, RZ ;  /* 0x0000000604047c24 */ /* 0x008fca000f8e02ff */
[----:B0-----:R-:W-:Y:S02]  /*1150*/  IADD3 R2, P0, P1, R4, UR8, R5 ;  /* 0x0000000804027c10 */ /* 0x001fe4000f91e005 */
[----:B------:R-:W-:-:S04]  /*1160*/  SHF.R.S32.HI R4, RZ, 0x1f, R4 ;  /* 0x0000001fff047819 */ /* 0x000fc80000011404 */
[----:B------:R-:W-:-:S05]  /*1170*/  IADD3.X R3, PT, PT, R4, UR9, R3, P0, P1 ;  /* 0x0000000904037c10 */ /* 0x000fca00087e2403 */
[----:B-----5:R-:W-:Y:S01]  /*1180*/  STG.E.U8 desc[UR4][R2.64], R7 ;  /* 0x0000000702007986 */ /* 0x020fe2000c101104 */
[----:B------:R-:W-:Y:S05]  /*1190*/  EXIT ;  /* 0x000000000000794d */ /* 0x000fea0003800000 */
        .weak           $__internal_2_$__cuda_sm20_div_rn_f64_full
        .type           $__internal_2_$__cuda_sm20_div_rn_f64_full,@function
        .size           $__internal_2_$__cuda_sm20_div_rn_f64_full,(.L_x_54 - $__internal_2_$__cuda_sm20_div_rn_f64_full)
$__internal_2_$__cuda_sm20_div_rn_f64_full:
        /* <DEDUP_REMOVED lines=66> */
.L_x_47:
        /* <DEDUP_REMOVED lines=16> */
.L_x_50:
[----:B------:R-:W-:Y:S01]  /*16c0*/  LOP3.LUT R21, R9, 0x80000, RZ, 0xfc, !PT ;  /* 0x0008000009157812 */ /* 0x000fe200078efcff */
[----:B------:R-:W-:Y:S01]  /*16d0*/  IMAD.MOV.U32 R20, RZ, RZ, R8 ;  /* 0x000000ffff147224 */ /* 0x000fe200078e0008 */
[----:B------:R-:W-:Y:S06]  /*16e0*/  BRA `(.L_x_48) ;  /* 0x0000000000087947 */ /* 0x000fec0003800000 */
.L_x_49:
[----:B------:R-:W-:Y:S01]  /*16f0*/  LOP3.LUT R21, R7, 0x80000, RZ, 0xfc, !PT ;  /* 0x0008000007157812 */ /* 0x000fe200078efcff */
[----:B------:R-:W-:-:S07]  /*1700*/  IMAD.MOV.U32 R20, RZ, RZ, R6 ;  /* 0x000000ffff147224 */ /* 0x000fce00078e0006 */
.L_x_48:
[----:B------:R-:W-:Y:S05]  /*1710*/  BSYNC.RECONVERGENT B1 ;  /* 0x0000000000017941 */ /* 0x000fea0003800200 */
.L_x_46:
[----:B------:R-:W-:Y:S02]  /*1720*/  IMAD.MOV.U32 R6, RZ, RZ, R0 ;  /* 0x000000ffff067224 */ /* 0x000fe400078e0000 */
[----:B------:R-:W-:-:S04]  /*1730*/  IMAD.MOV.U32 R7, RZ, RZ, 0x0 ;  /* 0x00000000ff077424 */ /* 0x000fc800078e00ff */
[----:B------:R-:W-:Y:S05]  /*1740*/  RET.REL.NODEC R6 `(_Z33nppiWarpPerspective_8u_C1R_kernelPKh8NppiSizei8NppiRectPhiS2_dddddddddi) ;  /* 0xffffffe8062c7950 */ /* 0x000fea0003c3ffff */
.L_x_51:
        /* <DEDUP_REMOVED lines=11> */
.L_x_54:


//--------------------- .nv.shared.reserved.0     --------------------------
	.section	.nv.shared.reserved.0,"aw",@nobits
	.weak		__nv_reservedSMEM_offset_0_alias
	.size		__nv_reservedSMEM_offset_0_alias, 0, 64
	.other		__nv_reservedSMEM_offset_0_alias,@"STO_CUDA_RESERVED_SHARED STV_DEFAULT"
__nv_reservedSMEM_offset_0_alias:
	.zero		0
	.zero		64


//--------------------- .nv.constant0._Z34nppiWarpPerspective_32f_C1R_kernelPKf8NppiSizei8NppiRectPfiS2_dddddddddi --------------------------
	.section	.nv.constant0._Z34nppiWarpPerspective_32f_C1R_kernelPKf8NppiSizei8NppiRectPfiS2_dddddddddi,"a",@progbits
	.sectionflags	@""
	.align	4
.nv.constant0._Z34nppiWarpPerspective_32f_C1R_kernelPKf8NppiSizei8NppiRectPfiS2_dddddddddi:
	.zero		1044


//--------------------- .nv.constant0._Z33nppiWarpPerspective_8u_C3R_kernelPKh8NppiSizei8NppiRectPhiS2_dddddddddi --------------------------
	.section	.nv.constant0._Z33nppiWarpPerspective_8u_C3R_kernelPKh8NppiSizei8NppiRectPhiS2_dddddddddi,"a",@progbits
	.sectionflags	@""
	.align	4
.nv.constant0._Z33nppiWarpPerspective_8u_C3R_kernelPKh8NppiSizei8NppiRectPhiS2_dddddddddi:
	.zero		1044


//--------------------- .nv.constant0._Z33nppiWarpPerspective_8u_C1R_kernelPKh8NppiSizei8NppiRectPhiS2_dddddddddi --------------------------
	.section	.nv.constant0._Z33nppiWarpPerspective_8u_C1R_kernelPKh8NppiSizei8NppiRectPhiS2_dddddddddi,"a",@progbits
	.sectionflags	@""
	.align	4
.nv.constant0._Z33nppiWarpPerspective_8u_C1R_kernelPKh8NppiSizei8NppiRectPhiS2_dddddddddi:
	.zero		1044


//--------------------- SYMBOLS --------------------------

	.type		.nv.reservedSmem.offset0,@object
	.size		.nv.reservedSmem.offset0,0x4
